//
// Generated by NVIDIA NVVM Compiler
//
// Compiler Build ID: CL-36424714
// Cuda compilation tools, release 13.0, V13.0.88
// Based on NVVM 20.0.0
//

.version 9.0
.target sm_100
.address_size 64

	// .globl	_Z10cudaConv2DPfS_S_ii

.visible .entry _Z10cudaConv2DPfS_S_ii(
	.param .u64 .ptr .align 1 _Z10cudaConv2DPfS_S_ii_param_0,
	.param .u64 .ptr .align 1 _Z10cudaConv2DPfS_S_ii_param_1,
	.param .u64 .ptr .align 1 _Z10cudaConv2DPfS_S_ii_param_2,
	.param .u32 _Z10cudaConv2DPfS_S_ii_param_3,
	.param .u32 _Z10cudaConv2DPfS_S_ii_param_4
)
{
	.reg .pred 	%p<12>;
	.reg .b32 	%r<50>;
	.reg .b32 	%f<119>;
	.reg .b64 	%rd<25>;

	ld.param.u64 	%rd6, [_Z10cudaConv2DPfS_S_ii_param_0];
	ld.param.u64 	%rd7, [_Z10cudaConv2DPfS_S_ii_param_1];
	ld.param.u64 	%rd5, [_Z10cudaConv2DPfS_S_ii_param_2];
	ld.param.u32 	%r25, [_Z10cudaConv2DPfS_S_ii_param_3];
	ld.param.u32 	%r26, [_Z10cudaConv2DPfS_S_ii_param_4];
	cvta.to.global.u64 	%rd1, %rd7;
	cvta.to.global.u64 	%rd2, %rd6;
	mov.u32 	%r1, %ctaid.z;
	mov.u32 	%r2, %ctaid.y;
	mov.u32 	%r3, %ctaid.x;
	setp.lt.s32 	%p1, %r26, 1;
	mov.f32 	%f117, 0f00000000;
	@%p1 bra 	$L__BB0_16;
	mul.lo.s32 	%r4, %r26, %r1;
	and.b32  	%r5, %r26, 15;
	and.b32  	%r6, %r26, 7;
	and.b32  	%r7, %r26, 2147483632;
	and.b32  	%r8, %r26, 3;
	neg.s32 	%r9, %r7;
	mov.f32 	%f117, 0f00000000;
	mov.b32 	%r43, 0;
$L__BB0_2:
	setp.lt.u32 	%p2, %r26, 16;
	add.s32 	%r29, %r43, %r2;
	mad.lo.s32 	%r11, %r29, %r25, %r3;
	add.s32 	%r30, %r43, %r4;
	mul.lo.s32 	%r12, %r30, %r26;
	mov.b32 	%r48, 0;
	@%p2 bra 	$L__BB0_5;
	mov.u32 	%r44, %r12;
	mov.u32 	%r45, %r11;
	mov.u32 	%r46, %r9;
$L__BB0_4:
	.pragma "nounroll";
	mul.wide.s32 	%rd8, %r45, 4;
	add.s64 	%rd9, %rd2, %rd8;
	mul.wide.s32 	%rd10, %r44, 4;
	add.s64 	%rd11, %rd1, %rd10;
	ld.global.f32 	%f20, [%rd9];
	ld.global.f32 	%f21, [%rd11];
	fma.rn.f32 	%f22, %f20, %f21, %f117;
	ld.global.f32 	%f23, [%rd9+4];
	ld.global.f32 	%f24, [%rd11+4];
	fma.rn.f32 	%f25, %f23, %f24, %f22;
	ld.global.f32 	%f26, [%rd9+8];
	ld.global.f32 	%f27, [%rd11+8];
	fma.rn.f32 	%f28, %f26, %f27, %f25;
	ld.global.f32 	%f29, [%rd9+12];
	ld.global.f32 	%f30, [%rd11+12];
	fma.rn.f32 	%f31, %f29, %f30, %f28;
	ld.global.f32 	%f32, [%rd9+16];
	ld.global.f32 	%f33, [%rd11+16];
	fma.rn.f32 	%f34, %f32, %f33, %f31;
	ld.global.f32 	%f35, [%rd9+20];
	ld.global.f32 	%f36, [%rd11+20];
	fma.rn.f32 	%f37, %f35, %f36, %f34;
	ld.global.f32 	%f38, [%rd9+24];
	ld.global.f32 	%f39, [%rd11+24];
	fma.rn.f32 	%f40, %f38, %f39, %f37;
	ld.global.f32 	%f41, [%rd9+28];
	ld.global.f32 	%f42, [%rd11+28];
	fma.rn.f32 	%f43, %f41, %f42, %f40;
	ld.global.f32 	%f44, [%rd9+32];
	ld.global.f32 	%f45, [%rd11+32];
	fma.rn.f32 	%f46, %f44, %f45, %f43;
	ld.global.f32 	%f47, [%rd9+36];
	ld.global.f32 	%f48, [%rd11+36];
	fma.rn.f32 	%f49, %f47, %f48, %f46;
	ld.global.f32 	%f50, [%rd9+40];
	ld.global.f32 	%f51, [%rd11+40];
	fma.rn.f32 	%f52, %f50, %f51, %f49;
	ld.global.f32 	%f53, [%rd9+44];
	ld.global.f32 	%f54, [%rd11+44];
	fma.rn.f32 	%f55, %f53, %f54, %f52;
	ld.global.f32 	%f56, [%rd9+48];
	ld.global.f32 	%f57, [%rd11+48];
	fma.rn.f32 	%f58, %f56, %f57, %f55;
	ld.global.f32 	%f59, [%rd9+52];
	ld.global.f32 	%f60, [%rd11+52];
	fma.rn.f32 	%f61, %f59, %f60, %f58;
	ld.global.f32 	%f62, [%rd9+56];
	ld.global.f32 	%f63, [%rd11+56];
	fma.rn.f32 	%f64, %f62, %f63, %f61;
	ld.global.f32 	%f65, [%rd9+60];
	ld.global.f32 	%f66, [%rd11+60];
	fma.rn.f32 	%f117, %f65, %f66, %f64;
	add.s32 	%r46, %r46, 16;
	add.s32 	%r45, %r45, 16;
	add.s32 	%r44, %r44, 16;
	setp.ne.s32 	%p3, %r46, 0;
	mov.u32 	%r48, %r7;
	@%p3 bra 	$L__BB0_4;
$L__BB0_5:
	setp.eq.s32 	%p4, %r5, 0;
	@%p4 bra 	$L__BB0_15;
	add.s32 	%r31, %r5, -1;
	setp.lt.u32 	%p5, %r31, 7;
	@%p5 bra 	$L__BB0_8;
	add.s32 	%r32, %r11, %r48;
	add.s32 	%r33, %r48, %r12;
	mul.wide.s32 	%rd12, %r32, 4;
	add.s64 	%rd13, %rd2, %rd12;
	ld.global.f32 	%f68, [%rd13];
	mul.wide.s32 	%rd14, %r33, 4;
	add.s64 	%rd15, %rd1, %rd14;
	ld.global.f32 	%f69, [%rd15];
	fma.rn.f32 	%f70, %f68, %f69, %f117;
	ld.global.f32 	%f71, [%rd13+4];
	ld.global.f32 	%f72, [%rd15+4];
	fma.rn.f32 	%f73, %f71, %f72, %f70;
	ld.global.f32 	%f74, [%rd13+8];
	ld.global.f32 	%f75, [%rd15+8];
	fma.rn.f32 	%f76, %f74, %f75, %f73;
	ld.global.f32 	%f77, [%rd13+12];
	ld.global.f32 	%f78, [%rd15+12];
	fma.rn.f32 	%f79, %f77, %f78, %f76;
	ld.global.f32 	%f80, [%rd13+16];
	ld.global.f32 	%f81, [%rd15+16];
	fma.rn.f32 	%f82, %f80, %f81, %f79;
	ld.global.f32 	%f83, [%rd13+20];
	ld.global.f32 	%f84, [%rd15+20];
	fma.rn.f32 	%f85, %f83, %f84, %f82;
	ld.global.f32 	%f86, [%rd13+24];
	ld.global.f32 	%f87, [%rd15+24];
	fma.rn.f32 	%f88, %f86, %f87, %f85;
	ld.global.f32 	%f89, [%rd13+28];
	ld.global.f32 	%f90, [%rd15+28];
	fma.rn.f32 	%f117, %f89, %f90, %f88;
	add.s32 	%r48, %r48, 8;
$L__BB0_8:
	setp.eq.s32 	%p6, %r6, 0;
	@%p6 bra 	$L__BB0_15;
	add.s32 	%r34, %r6, -1;
	setp.lt.u32 	%p7, %r34, 3;
	@%p7 bra 	$L__BB0_11;
	add.s32 	%r35, %r11, %r48;
	add.s32 	%r36, %r48, %r12;
	mul.wide.s32 	%rd16, %r35, 4;
	add.s64 	%rd17, %rd2, %rd16;
	ld.global.f32 	%f92, [%rd17];
	mul.wide.s32 	%rd18, %r36, 4;
	add.s64 	%rd19, %rd1, %rd18;
	ld.global.f32 	%f93, [%rd19];
	fma.rn.f32 	%f94, %f92, %f93, %f117;
	ld.global.f32 	%f95, [%rd17+4];
	ld.global.f32 	%f96, [%rd19+4];
	fma.rn.f32 	%f97, %f95, %f96, %f94;
	ld.global.f32 	%f98, [%rd17+8];
	ld.global.f32 	%f99, [%rd19+8];
	fma.rn.f32 	%f100, %f98, %f99, %f97;
	ld.global.f32 	%f101, [%rd17+12];
	ld.global.f32 	%f102, [%rd19+12];
	fma.rn.f32 	%f117, %f101, %f102, %f100;
	add.s32 	%r48, %r48, 4;
$L__BB0_11:
	setp.eq.s32 	%p8, %r8, 0;
	@%p8 bra 	$L__BB0_15;
	setp.eq.s32 	%p9, %r8, 1;
	add.s32 	%r37, %r11, %r48;
	add.s32 	%r38, %r48, %r12;
	mul.wide.s32 	%rd20, %r37, 4;
	add.s64 	%rd3, %rd2, %rd20;
	ld.global.f32 	%f103, [%rd3];
	mul.wide.s32 	%rd21, %r38, 4;
	add.s64 	%rd4, %rd1, %rd21;
	ld.global.f32 	%f104, [%rd4];
	fma.rn.f32 	%f117, %f103, %f104, %f117;
	@%p9 bra 	$L__BB0_15;
	setp.eq.s32 	%p10, %r8, 2;
	ld.global.f32 	%f105, [%rd3+4];
	ld.global.f32 	%f106, [%rd4+4];
	fma.rn.f32 	%f117, %f105, %f106, %f117;
	@%p10 bra 	$L__BB0_15;
	ld.global.f32 	%f107, [%rd3+8];
	ld.global.f32 	%f108, [%rd4+8];
	fma.rn.f32 	%f117, %f107, %f108, %f117;
$L__BB0_15:
	add.s32 	%r43, %r43, 1;
	setp.ne.s32 	%p11, %r43, %r26;
	@%p11 bra 	$L__BB0_2;
$L__BB0_16:
	cvta.to.global.u64 	%rd22, %rd5;
	mov.u32 	%r39, %nctaid.y;
	mad.lo.s32 	%r40, %r39, %r1, %r2;
	mov.u32 	%r41, %nctaid.x;
	mad.lo.s32 	%r42, %r40, %r41, %r3;
	mul.wide.s32 	%rd23, %r42, 4;
	add.s64 	%rd24, %rd22, %rd23;
	st.global.f32 	[%rd24], %f117;
	ret;

}
	// .globl	_Z12cudaMeanPoolPfS_iiiiii
.visible .entry _Z12cudaMeanPoolPfS_iiiiii(
	.param .u64 .ptr .align 1 _Z12cudaMeanPoolPfS_iiiiii_param_0,
	.param .u64 .ptr .align 1 _Z12cudaMeanPoolPfS_iiiiii_param_1,
	.param .u32 _Z12cudaMeanPoolPfS_iiiiii_param_2,
	.param .u32 _Z12cudaMeanPoolPfS_iiiiii_param_3,
	.param .u32 _Z12cudaMeanPoolPfS_iiiiii_param_4,
	.param .u32 _Z12cudaMeanPoolPfS_iiiiii_param_5,
	.param .u32 _Z12cudaMeanPoolPfS_iiiiii_param_6,
	.param .u32 _Z12cudaMeanPoolPfS_iiiiii_param_7
)
{
	.reg .pred 	%p<25>;
	.reg .b32 	%r<111>;
	.reg .b32 	%f<117>;
	.reg .b64 	%rd<46>;

	ld.param.u64 	%rd5, [_Z12cudaMeanPoolPfS_iiiiii_param_0];
	ld.param.u64 	%rd6, [_Z12cudaMeanPoolPfS_iiiiii_param_1];
	ld.param.u32 	%r37, [_Z12cudaMeanPoolPfS_iiiiii_param_4];
	ld.param.u32 	%r38, [_Z12cudaMeanPoolPfS_iiiiii_param_5];
	ld.param.u32 	%r39, [_Z12cudaMeanPoolPfS_iiiiii_param_6];
	ld.param.u32 	%r40, [_Z12cudaMeanPoolPfS_iiiiii_param_7];
	cvta.to.global.u64 	%rd1, %rd5;
	cvta.to.global.u64 	%rd2, %rd6;
	mov.u32 	%r41, %ctaid.y;
	mov.u32 	%r42, %ntid.y;
	mov.u32 	%r43, %tid.y;
	mad.lo.s32 	%r1, %r41, %r42, %r43;
	mov.u32 	%r44, %ctaid.x;
	mov.u32 	%r45, %ntid.x;
	mov.u32 	%r46, %tid.x;
	mad.lo.s32 	%r2, %r44, %r45, %r46;
	rem.s32 	%r47, %r1, %r38;
	setp.ne.s32 	%p1, %r47, 0;
	@%p1 bra 	$L__BB1_31;
	rem.s32 	%r48, %r2, %r38;
	setp.ne.s32 	%p2, %r48, 0;
	setp.lt.s32 	%p3, %r37, 1;
	or.pred  	%p4, %p2, %p3;
	@%p4 bra 	$L__BB1_31;
	mul.lo.s32 	%r49, %r38, %r38;
	setp.lt.s32 	%p5, %r38, 1;
	cvt.rn.f32.u32 	%f1, %r49;
	div.s32 	%r3, %r1, %r38;
	div.s32 	%r4, %r2, %r38;
	@%p5 bra 	$L__BB1_20;
	and.b32  	%r5, %r38, 15;
	and.b32  	%r6, %r38, 7;
	and.b32  	%r7, %r38, 2147483632;
	and.b32  	%r8, %r38, 3;
	neg.s32 	%r9, %r7;
	add.s64 	%rd3, %rd1, 32;
	mov.b32 	%r100, 0;
$L__BB1_4:
	ld.param.u32 	%r98, [_Z12cudaMeanPoolPfS_iiiiii_param_2];
	mad.lo.s32 	%r11, %r100, %r98, %r1;
	mov.f32 	%f116, 0f00000000;
	mov.b32 	%r101, 0;
$L__BB1_5:
	ld.param.u32 	%r99, [_Z12cudaMeanPoolPfS_iiiiii_param_3];
	setp.lt.u32 	%p14, %r38, 16;
	add.s32 	%r90, %r11, %r101;
	mad.lo.s32 	%r13, %r90, %r99, %r2;
	mov.b32 	%r105, 0;
	@%p14 bra 	$L__BB1_8;
	mov.u32 	%r102, %r13;
	mov.u32 	%r103, %r9;
$L__BB1_7:
	.pragma "nounroll";
	mul.wide.s32 	%rd37, %r102, 4;
	add.s64 	%rd38, %rd3, %rd37;
	ld.global.f32 	%f19, [%rd38+-32];
	div.rn.f32 	%f20, %f19, %f1;
	add.f32 	%f21, %f116, %f20;
	ld.global.f32 	%f22, [%rd38+-28];
	div.rn.f32 	%f23, %f22, %f1;
	add.f32 	%f24, %f21, %f23;
	ld.global.f32 	%f25, [%rd38+-24];
	div.rn.f32 	%f26, %f25, %f1;
	add.f32 	%f27, %f24, %f26;
	ld.global.f32 	%f28, [%rd38+-20];
	div.rn.f32 	%f29, %f28, %f1;
	add.f32 	%f30, %f27, %f29;
	ld.global.f32 	%f31, [%rd38+-16];
	div.rn.f32 	%f32, %f31, %f1;
	add.f32 	%f33, %f30, %f32;
	ld.global.f32 	%f34, [%rd38+-12];
	div.rn.f32 	%f35, %f34, %f1;
	add.f32 	%f36, %f33, %f35;
	ld.global.f32 	%f37, [%rd38+-8];
	div.rn.f32 	%f38, %f37, %f1;
	add.f32 	%f39, %f36, %f38;
	ld.global.f32 	%f40, [%rd38+-4];
	div.rn.f32 	%f41, %f40, %f1;
	add.f32 	%f42, %f39, %f41;
	ld.global.f32 	%f43, [%rd38];
	div.rn.f32 	%f44, %f43, %f1;
	add.f32 	%f45, %f42, %f44;
	ld.global.f32 	%f46, [%rd38+4];
	div.rn.f32 	%f47, %f46, %f1;
	add.f32 	%f48, %f45, %f47;
	ld.global.f32 	%f49, [%rd38+8];
	div.rn.f32 	%f50, %f49, %f1;
	add.f32 	%f51, %f48, %f50;
	ld.global.f32 	%f52, [%rd38+12];
	div.rn.f32 	%f53, %f52, %f1;
	add.f32 	%f54, %f51, %f53;
	ld.global.f32 	%f55, [%rd38+16];
	div.rn.f32 	%f56, %f55, %f1;
	add.f32 	%f57, %f54, %f56;
	ld.global.f32 	%f58, [%rd38+20];
	div.rn.f32 	%f59, %f58, %f1;
	add.f32 	%f60, %f57, %f59;
	ld.global.f32 	%f61, [%rd38+24];
	div.rn.f32 	%f62, %f61, %f1;
	add.f32 	%f63, %f60, %f62;
	ld.global.f32 	%f64, [%rd38+28];
	div.rn.f32 	%f65, %f64, %f1;
	add.f32 	%f116, %f63, %f65;
	add.s32 	%r103, %r103, 16;
	add.s32 	%r102, %r102, 16;
	setp.ne.s32 	%p15, %r103, 0;
	mov.u32 	%r105, %r7;
	@%p15 bra 	$L__BB1_7;
$L__BB1_8:
	setp.eq.s32 	%p16, %r5, 0;
	@%p16 bra 	$L__BB1_18;
	add.s32 	%r91, %r5, -1;
	setp.lt.u32 	%p17, %r91, 7;
	@%p17 bra 	$L__BB1_11;
	add.s32 	%r92, %r13, %r105;
	mul.wide.s32 	%rd39, %r92, 4;
	add.s64 	%rd40, %rd1, %rd39;
	ld.global.f32 	%f67, [%rd40];
	div.rn.f32 	%f68, %f67, %f1;
	add.f32 	%f69, %f116, %f68;
	ld.global.f32 	%f70, [%rd40+4];
	div.rn.f32 	%f71, %f70, %f1;
	add.f32 	%f72, %f69, %f71;
	ld.global.f32 	%f73, [%rd40+8];
	div.rn.f32 	%f74, %f73, %f1;
	add.f32 	%f75, %f72, %f74;
	ld.global.f32 	%f76, [%rd40+12];
	div.rn.f32 	%f77, %f76, %f1;
	add.f32 	%f78, %f75, %f77;
	ld.global.f32 	%f79, [%rd40+16];
	div.rn.f32 	%f80, %f79, %f1;
	add.f32 	%f81, %f78, %f80;
	ld.global.f32 	%f82, [%rd40+20];
	div.rn.f32 	%f83, %f82, %f1;
	add.f32 	%f84, %f81, %f83;
	ld.global.f32 	%f85, [%rd40+24];
	div.rn.f32 	%f86, %f85, %f1;
	add.f32 	%f87, %f84, %f86;
	ld.global.f32 	%f88, [%rd40+28];
	div.rn.f32 	%f89, %f88, %f1;
	add.f32 	%f116, %f87, %f89;
	add.s32 	%r105, %r105, 8;
$L__BB1_11:
	setp.eq.s32 	%p18, %r6, 0;
	@%p18 bra 	$L__BB1_18;
	add.s32 	%r93, %r6, -1;
	setp.lt.u32 	%p19, %r93, 3;
	@%p19 bra 	$L__BB1_14;
	add.s32 	%r94, %r13, %r105;
	mul.wide.s32 	%rd41, %r94, 4;
	add.s64 	%rd42, %rd1, %rd41;
	ld.global.f32 	%f91, [%rd42];
	div.rn.f32 	%f92, %f91, %f1;
	add.f32 	%f93, %f116, %f92;
	ld.global.f32 	%f94, [%rd42+4];
	div.rn.f32 	%f95, %f94, %f1;
	add.f32 	%f96, %f93, %f95;
	ld.global.f32 	%f97, [%rd42+8];
	div.rn.f32 	%f98, %f97, %f1;
	add.f32 	%f99, %f96, %f98;
	ld.global.f32 	%f100, [%rd42+12];
	div.rn.f32 	%f101, %f100, %f1;
	add.f32 	%f116, %f99, %f101;
	add.s32 	%r105, %r105, 4;
$L__BB1_14:
	setp.eq.s32 	%p20, %r8, 0;
	@%p20 bra 	$L__BB1_18;
	setp.eq.s32 	%p21, %r8, 1;
	add.s32 	%r95, %r13, %r105;
	mul.wide.s32 	%rd43, %r95, 4;
	add.s64 	%rd4, %rd1, %rd43;
	ld.global.f32 	%f102, [%rd4];
	div.rn.f32 	%f103, %f102, %f1;
	add.f32 	%f116, %f116, %f103;
	@%p21 bra 	$L__BB1_18;
	setp.eq.s32 	%p22, %r8, 2;
	ld.global.f32 	%f104, [%rd4+4];
	div.rn.f32 	%f105, %f104, %f1;
	add.f32 	%f116, %f116, %f105;
	@%p22 bra 	$L__BB1_18;
	ld.global.f32 	%f106, [%rd4+8];
	div.rn.f32 	%f107, %f106, %f1;
	add.f32 	%f116, %f116, %f107;
$L__BB1_18:
	add.s32 	%r101, %r101, 1;
	setp.ne.s32 	%p23, %r101, %r38;
	@%p23 bra 	$L__BB1_5;
	mad.lo.s32 	%r96, %r100, %r39, %r3;
	mad.lo.s32 	%r97, %r96, %r40, %r4;
	mul.wide.s32 	%rd44, %r97, 4;
	add.s64 	%rd45, %rd2, %rd44;
	st.global.f32 	[%rd45], %f116;
	add.s32 	%r100, %r100, 1;
	setp.eq.s32 	%p24, %r100, %r37;
	@%p24 bra 	$L__BB1_31;
	bra.uni 	$L__BB1_4;
$L__BB1_20:
	and.b32  	%r25, %r37, 7;
	setp.lt.u32 	%p6, %r37, 8;
	mov.b32 	%r109, 0;
	@%p6 bra 	$L__BB1_23;
	and.b32  	%r109, %r37, 2147483640;
	mov.b32 	%r107, 0;
$L__BB1_22:
	.pragma "nounroll";
	mad.lo.s32 	%r52, %r107, %r39, %r3;
	mad.lo.s32 	%r53, %r52, %r40, %r4;
	mul.wide.s32 	%rd7, %r53, 4;
	add.s64 	%rd8, %rd2, %rd7;
	mov.b32 	%r54, 0;
	st.global.u32 	[%rd8], %r54;
	add.s32 	%r55, %r52, %r39;
	mad.lo.s32 	%r56, %r55, %r40, %r4;
	mul.wide.s32 	%rd9, %r56, 4;
	add.s64 	%rd10, %rd2, %rd9;
	st.global.u32 	[%rd10], %r54;
	add.s32 	%r57, %r55, %r39;
	mad.lo.s32 	%r58, %r57, %r40, %r4;
	mul.wide.s32 	%rd11, %r58, 4;
	add.s64 	%rd12, %rd2, %rd11;
	st.global.u32 	[%rd12], %r54;
	add.s32 	%r59, %r57, %r39;
	mad.lo.s32 	%r60, %r59, %r40, %r4;
	mul.wide.s32 	%rd13, %r60, 4;
	add.s64 	%rd14, %rd2, %rd13;
	st.global.u32 	[%rd14], %r54;
	add.s32 	%r61, %r59, %r39;
	mad.lo.s32 	%r62, %r61, %r40, %r4;
	mul.wide.s32 	%rd15, %r62, 4;
	add.s64 	%rd16, %rd2, %rd15;
	st.global.u32 	[%rd16], %r54;
	add.s32 	%r63, %r61, %r39;
	mad.lo.s32 	%r64, %r63, %r40, %r4;
	mul.wide.s32 	%rd17, %r64, 4;
	add.s64 	%rd18, %rd2, %rd17;
	st.global.u32 	[%rd18], %r54;
	add.s32 	%r65, %r63, %r39;
	mad.lo.s32 	%r66, %r65, %r40, %r4;
	mul.wide.s32 	%rd19, %r66, 4;
	add.s64 	%rd20, %rd2, %rd19;
	st.global.u32 	[%rd20], %r54;
	add.s32 	%r67, %r65, %r39;
	mad.lo.s32 	%r68, %r67, %r40, %r4;
	mul.wide.s32 	%rd21, %r68, 4;
	add.s64 	%rd22, %rd2, %rd21;
	st.global.u32 	[%rd22], %r54;
	add.s32 	%r107, %r107, 8;
	setp.ne.s32 	%p7, %r107, %r109;
	@%p7 bra 	$L__BB1_22;
$L__BB1_23:
	setp.eq.s32 	%p8, %r25, 0;
	@%p8 bra 	$L__BB1_31;
	and.b32  	%r30, %r37, 3;
	setp.lt.u32 	%p9, %r25, 4;
	@%p9 bra 	$L__BB1_26;
	mad.lo.s32 	%r69, %r109, %r39, %r3;
	mad.lo.s32 	%r70, %r69, %r40, %r4;
	mul.wide.s32 	%rd23, %r70, 4;
	add.s64 	%rd24, %rd2, %rd23;
	mov.b32 	%r71, 0;
	st.global.u32 	[%rd24], %r71;
	add.s32 	%r72, %r69, %r39;
	mad.lo.s32 	%r73, %r72, %r40, %r4;
	mul.wide.s32 	%rd25, %r73, 4;
	add.s64 	%rd26, %rd2, %rd25;
	st.global.u32 	[%rd26], %r71;
	add.s32 	%r74, %r72, %r39;
	mad.lo.s32 	%r75, %r74, %r40, %r4;
	mul.wide.s32 	%rd27, %r75, 4;
	add.s64 	%rd28, %rd2, %rd27;
	st.global.u32 	[%rd28], %r71;
	add.s32 	%r76, %r74, %r39;
	mad.lo.s32 	%r77, %r76, %r40, %r4;
	mul.wide.s32 	%rd29, %r77, 4;
	add.s64 	%rd30, %rd2, %rd29;
	st.global.u32 	[%rd30], %r71;
	add.s32 	%r109, %r109, 4;
$L__BB1_26:
	setp.eq.s32 	%p10, %r30, 0;
	@%p10 bra 	$L__BB1_31;
	setp.eq.s32 	%p11, %r30, 1;
	@%p11 bra 	$L__BB1_29;
	mad.lo.s32 	%r78, %r109, %r39, %r3;
	mad.lo.s32 	%r79, %r78, %r40, %r4;
	mul.wide.s32 	%rd31, %r79, 4;
	add.s64 	%rd32, %rd2, %rd31;
	mov.b32 	%r80, 0;
	st.global.u32 	[%rd32], %r80;
	add.s32 	%r81, %r78, %r39;
	mad.lo.s32 	%r82, %r81, %r40, %r4;
	mul.wide.s32 	%rd33, %r82, 4;
	add.s64 	%rd34, %rd2, %rd33;
	st.global.u32 	[%rd34], %r80;
	add.s32 	%r109, %r109, 2;
$L__BB1_29:
	and.b32  	%r83, %r37, 1;
	setp.eq.b32 	%p12, %r83, 1;
	not.pred 	%p13, %p12;
	@%p13 bra 	$L__BB1_31;
	mad.lo.s32 	%r84, %r109, %r39, %r3;
	mad.lo.s32 	%r85, %r84, %r40, %r4;
	mul.wide.s32 	%rd35, %r85, 4;
	add.s64 	%rd36, %rd2, %rd35;
	mov.b32 	%r86, 0;
	st.global.u32 	[%rd36], %r86;
$L__BB1_31:
	ret;

}
	// .globl	_Z8cudaTanhPfiii
.visible .entry _Z8cudaTanhPfiii(
	.param .u64 .ptr .align 1 _Z8cudaTanhPfiii_param_0,
	.param .u32 _Z8cudaTanhPfiii_param_1,
	.param .u32 _Z8cudaTanhPfiii_param_2,
	.param .u32 _Z8cudaTanhPfiii_param_3
)
{
	.reg .pred 	%p<26>;
	.reg .b32 	%r<55>;
	.reg .b32 	%f<113>;
	.reg .b64 	%rd<17>;

	ld.param.u64 	%rd2, [_Z8cudaTanhPfiii_param_0];
	ld.param.u32 	%r26, [_Z8cudaTanhPfiii_param_1];
	ld.param.u32 	%r27, [_Z8cudaTanhPfiii_param_2];
	ld.param.u32 	%r28, [_Z8cudaTanhPfiii_param_3];
	cvta.to.global.u64 	%rd1, %rd2;
	mov.u32 	%r29, %ctaid.y;
	mov.u32 	%r30, %ntid.y;
	mul.lo.s32 	%r1, %r29, %r30;
	mov.u32 	%r2, %tid.y;
	add.s32 	%r3, %r1, %r2;
	mov.u32 	%r31, %ctaid.x;
	mov.u32 	%r32, %ntid.x;
	mov.u32 	%r33, %tid.x;
	mad.lo.s32 	%r4, %r31, %r32, %r33;
	setp.ge.s32 	%p1, %r3, %r26;
	setp.ge.s32 	%p2, %r4, %r27;
	or.pred  	%p3, %p1, %p2;
	setp.lt.s32 	%p4, %r28, 1;
	or.pred  	%p5, %p3, %p4;
	@%p5 bra 	$L__BB2_9;
	and.b32  	%r5, %r28, 3;
	setp.lt.u32 	%p6, %r28, 4;
	mov.b32 	%r54, 0;
	@%p6 bra 	$L__BB2_4;
	and.b32  	%r54, %r28, 2147483644;
	neg.s32 	%r52, %r54;
	add.s32 	%r35, %r2, %r26;
	add.s32 	%r36, %r35, %r1;
	mad.lo.s32 	%r51, %r27, %r36, %r4;
	mul.lo.s32 	%r37, %r27, %r26;
	shl.b32 	%r9, %r37, 2;
	shl.b32 	%r38, %r26, 1;
	add.s32 	%r39, %r3, %r38;
	mad.lo.s32 	%r50, %r27, %r39, %r4;
	mad.lo.s32 	%r40, %r26, 3, %r3;
	mad.lo.s32 	%r49, %r27, %r40, %r4;
	mad.lo.s32 	%r48, %r27, %r3, %r4;
$L__BB2_3:
	.pragma "nounroll";
	mul.wide.s32 	%rd3, %r48, 4;
	add.s64 	%rd4, %rd1, %rd3;
	ld.global.f32 	%f1, [%rd4];
	abs.f32 	%f2, %f1;
	mul.f32 	%f3, %f2, 0f4038AA3B;
	ex2.approx.ftz.f32 	%f4, %f3;
	add.f32 	%f5, %f4, 0f3F800000;
	rcp.approx.ftz.f32 	%f6, %f5;
	fma.rn.f32 	%f7, %f6, 0fC0000000, 0f3F800000;
	setp.ge.f32 	%p7, %f2, 0f41102CB4;
	selp.f32 	%f8, 0f3F800000, %f7, %p7;
	copysign.f32 	%f9, %f1, %f8;
	mul.f32 	%f10, %f1, %f1;
	fma.rn.f32 	%f11, %f10, 0f3C80F082, 0fBD563CAE;
	fma.rn.f32 	%f12, %f11, %f10, 0f3E085941;
	fma.rn.f32 	%f13, %f12, %f10, 0fBEAAA9ED;
	fma.rn.f32 	%f14, %f13, %f10, 0f00000000;
	fma.rn.f32 	%f15, %f14, %f1, %f1;
	setp.ge.f32 	%p8, %f2, 0f3F19999A;
	selp.f32 	%f16, %f9, %f15, %p8;
	st.global.f32 	[%rd4], %f16;
	mul.wide.s32 	%rd5, %r51, 4;
	add.s64 	%rd6, %rd1, %rd5;
	ld.global.f32 	%f17, [%rd6];
	abs.f32 	%f18, %f17;
	mul.f32 	%f19, %f18, 0f4038AA3B;
	ex2.approx.ftz.f32 	%f20, %f19;
	add.f32 	%f21, %f20, 0f3F800000;
	rcp.approx.ftz.f32 	%f22, %f21;
	fma.rn.f32 	%f23, %f22, 0fC0000000, 0f3F800000;
	setp.ge.f32 	%p9, %f18, 0f41102CB4;
	selp.f32 	%f24, 0f3F800000, %f23, %p9;
	copysign.f32 	%f25, %f17, %f24;
	mul.f32 	%f26, %f17, %f17;
	fma.rn.f32 	%f27, %f26, 0f3C80F082, 0fBD563CAE;
	fma.rn.f32 	%f28, %f27, %f26, 0f3E085941;
	fma.rn.f32 	%f29, %f28, %f26, 0fBEAAA9ED;
	fma.rn.f32 	%f30, %f29, %f26, 0f00000000;
	fma.rn.f32 	%f31, %f30, %f17, %f17;
	setp.ge.f32 	%p10, %f18, 0f3F19999A;
	selp.f32 	%f32, %f25, %f31, %p10;
	st.global.f32 	[%rd6], %f32;
	mul.wide.s32 	%rd7, %r50, 4;
	add.s64 	%rd8, %rd1, %rd7;
	ld.global.f32 	%f33, [%rd8];
	abs.f32 	%f34, %f33;
	mul.f32 	%f35, %f34, 0f4038AA3B;
	ex2.approx.ftz.f32 	%f36, %f35;
	add.f32 	%f37, %f36, 0f3F800000;
	rcp.approx.ftz.f32 	%f38, %f37;
	fma.rn.f32 	%f39, %f38, 0fC0000000, 0f3F800000;
	setp.ge.f32 	%p11, %f34, 0f41102CB4;
	selp.f32 	%f40, 0f3F800000, %f39, %p11;
	copysign.f32 	%f41, %f33, %f40;
	mul.f32 	%f42, %f33, %f33;
	fma.rn.f32 	%f43, %f42, 0f3C80F082, 0fBD563CAE;
	fma.rn.f32 	%f44, %f43, %f42, 0f3E085941;
	fma.rn.f32 	%f45, %f44, %f42, 0fBEAAA9ED;
	fma.rn.f32 	%f46, %f45, %f42, 0f00000000;
	fma.rn.f32 	%f47, %f46, %f33, %f33;
	setp.ge.f32 	%p12, %f34, 0f3F19999A;
	selp.f32 	%f48, %f41, %f47, %p12;
	st.global.f32 	[%rd8], %f48;
	mul.wide.s32 	%rd9, %r49, 4;
	add.s64 	%rd10, %rd1, %rd9;
	ld.global.f32 	%f49, [%rd10];
	abs.f32 	%f50, %f49;
	mul.f32 	%f51, %f50, 0f4038AA3B;
	ex2.approx.ftz.f32 	%f52, %f51;
	add.f32 	%f53, %f52, 0f3F800000;
	rcp.approx.ftz.f32 	%f54, %f53;
	fma.rn.f32 	%f55, %f54, 0fC0000000, 0f3F800000;
	setp.ge.f32 	%p13, %f50, 0f41102CB4;
	selp.f32 	%f56, 0f3F800000, %f55, %p13;
	copysign.f32 	%f57, %f49, %f56;
	mul.f32 	%f58, %f49, %f49;
	fma.rn.f32 	%f59, %f58, 0f3C80F082, 0fBD563CAE;
	fma.rn.f32 	%f60, %f59, %f58, 0f3E085941;
	fma.rn.f32 	%f61, %f60, %f58, 0fBEAAA9ED;
	fma.rn.f32 	%f62, %f61, %f58, 0f00000000;
	fma.rn.f32 	%f63, %f62, %f49, %f49;
	setp.ge.f32 	%p14, %f50, 0f3F19999A;
	selp.f32 	%f64, %f57, %f63, %p14;
	st.global.f32 	[%rd10], %f64;
	add.s32 	%r52, %r52, 4;
	add.s32 	%r51, %r51, %r9;
	add.s32 	%r50, %r50, %r9;
	add.s32 	%r49, %r49, %r9;
	add.s32 	%r48, %r48, %r9;
	setp.ne.s32 	%p15, %r52, 0;
	@%p15 bra 	$L__BB2_3;
$L__BB2_4:
	setp.eq.s32 	%p16, %r5, 0;
	@%p16 bra 	$L__BB2_9;
	setp.eq.s32 	%p17, %r5, 1;
	@%p17 bra 	$L__BB2_7;
	mad.lo.s32 	%r41, %r54, %r26, %r3;
	mad.lo.s32 	%r42, %r41, %r27, %r4;
	mul.wide.s32 	%rd11, %r42, 4;
	add.s64 	%rd12, %rd1, %rd11;
	ld.global.f32 	%f65, [%rd12];
	abs.f32 	%f66, %f65;
	mul.f32 	%f67, %f66, 0f4038AA3B;
	ex2.approx.ftz.f32 	%f68, %f67;
	add.f32 	%f69, %f68, 0f3F800000;
	rcp.approx.ftz.f32 	%f70, %f69;
	fma.rn.f32 	%f71, %f70, 0fC0000000, 0f3F800000;
	setp.ge.f32 	%p18, %f66, 0f41102CB4;
	selp.f32 	%f72, 0f3F800000, %f71, %p18;
	copysign.f32 	%f73, %f65, %f72;
	mul.f32 	%f74, %f65, %f65;
	fma.rn.f32 	%f75, %f74, 0f3C80F082, 0fBD563CAE;
	fma.rn.f32 	%f76, %f75, %f74, 0f3E085941;
	fma.rn.f32 	%f77, %f76, %f74, 0fBEAAA9ED;
	fma.rn.f32 	%f78, %f77, %f74, 0f00000000;
	fma.rn.f32 	%f79, %f78, %f65, %f65;
	setp.ge.f32 	%p19, %f66, 0f3F19999A;
	selp.f32 	%f80, %f73, %f79, %p19;
	st.global.f32 	[%rd12], %f80;
	add.s32 	%r43, %r41, %r26;
	mad.lo.s32 	%r44, %r43, %r27, %r4;
	mul.wide.s32 	%rd13, %r44, 4;
	add.s64 	%rd14, %rd1, %rd13;
	ld.global.f32 	%f81, [%rd14];
	abs.f32 	%f82, %f81;
	mul.f32 	%f83, %f82, 0f4038AA3B;
	ex2.approx.ftz.f32 	%f84, %f83;
	add.f32 	%f85, %f84, 0f3F800000;
	rcp.approx.ftz.f32 	%f86, %f85;
	fma.rn.f32 	%f87, %f86, 0fC0000000, 0f3F800000;
	setp.ge.f32 	%p20, %f82, 0f41102CB4;
	selp.f32 	%f88, 0f3F800000, %f87, %p20;
	copysign.f32 	%f89, %f81, %f88;
	mul.f32 	%f90, %f81, %f81;
	fma.rn.f32 	%f91, %f90, 0f3C80F082, 0fBD563CAE;
	fma.rn.f32 	%f92, %f91, %f90, 0f3E085941;
	fma.rn.f32 	%f93, %f92, %f90, 0fBEAAA9ED;
	fma.rn.f32 	%f94, %f93, %f90, 0f00000000;
	fma.rn.f32 	%f95, %f94, %f81, %f81;
	setp.ge.f32 	%p21, %f82, 0f3F19999A;
	selp.f32 	%f96, %f89, %f95, %p21;
	st.global.f32 	[%rd14], %f96;
	add.s32 	%r54, %r54, 2;
$L__BB2_7:
	and.b32  	%r45, %r28, 1;
	setp.eq.b32 	%p22, %r45, 1;
	not.pred 	%p23, %p22;
	@%p23 bra 	$L__BB2_9;
	mad.lo.s32 	%r46, %r54, %r26, %r3;
	mad.lo.s32 	%r47, %r46, %r27, %r4;
	mul.wide.s32 	%rd15, %r47, 4;
	add.s64 	%rd16, %rd1, %rd15;
	ld.global.f32 	%f97, [%rd16];
	abs.f32 	%f98, %f97;
	mul.f32 	%f99, %f98, 0f4038AA3B;
	ex2.approx.ftz.f32 	%f100, %f99;
	add.f32 	%f101, %f100, 0f3F800000;
	rcp.approx.ftz.f32 	%f102, %f101;
	fma.rn.f32 	%f103, %f102, 0fC0000000, 0f3F800000;
	setp.ge.f32 	%p24, %f98, 0f41102CB4;
	selp.f32 	%f104, 0f3F800000, %f103, %p24;
	copysign.f32 	%f105, %f97, %f104;
	mul.f32 	%f106, %f97, %f97;
	fma.rn.f32 	%f107, %f106, 0f3C80F082, 0fBD563CAE;
	fma.rn.f32 	%f108, %f107, %f106, 0f3E085941;
	fma.rn.f32 	%f109, %f108, %f106, 0fBEAAA9ED;
	fma.rn.f32 	%f110, %f109, %f106, 0f00000000;
	fma.rn.f32 	%f111, %f110, %f97, %f97;
	setp.ge.f32 	%p25, %f98, 0f3F19999A;
	selp.f32 	%f112, %f105, %f111, %p25;
	st.global.f32 	[%rd16], %f112;
$L__BB2_9:
	ret;

}


// ===== COMPILED SASS (sm_100) =====

	.target	sm_100

	.elftype	@"ET_EXEC"


//--------------------- .note.nv.tkinfo           --------------------------
	.section	.note.nv.tkinfo,"",@"SHT_NOTE"
	.sectionflags	@"SHF_NOTE_NV_TKINFO"
	.tkinfo
        /*0018*/ 	.word	0x00000002
        /*0030*/ 	.string	""
        /*0030*/ 	.string	"ptxas"
        /*0030*/ 	.string	"Cuda compilation tools, release 13.0, V13.0.88"
        /*0030*/ 	.string	"Build cuda_13.0.r13.0/compiler.36424714_0"
        /*0030*/ 	.string	"-arch sm_100 -m 64 "



//--------------------- .note.nv.cuinfo           --------------------------
	.section	.note.nv.cuinfo,"",@"SHT_NOTE"
	.sectionflags	@"SHF_NOTE_NV_CUINFO"
        /*0018*/ 	.short	0x0002
        /*001a*/ 	.short	0x0064
        /*001c*/ 	.short	0x0082
	.zero		2


//--------------------- .nv.info                  --------------------------
	.section	.nv.info,"",@"SHT_CUDA_INFO"
	.align	4


	//----- nvinfo : EIATTR_REGCOUNT
	.align		4
        /*0000*/ 	.byte	0x04, 0x2f
        /*0002*/ 	.short	(.L_1 - .L_0)
	.align		4
.L_0:
        /*0004*/ 	.word	index@(_Z10cudaConv2DPfS_S_ii)
        /*0008*/ 	.word	0x00000020


	//----- nvinfo : EIATTR_FRAME_SIZE
	.align		4
.L_1:
        /*000c*/ 	.byte	0x04, 0x11
        /*000e*/ 	.short	(.L_3 - .L_2)
	.align		4
.L_2:
        /*0010*/ 	.word	index@(_Z10cudaConv2DPfS_S_ii)
        /*0014*/ 	.word	0x00000000


	//----- nvinfo : EIATTR_REGCOUNT
	.align		4
.L_3:
        /*0018*/ 	.byte	0x04, 0x2f
        /*001a*/ 	.short	(.L_5 - .L_4)
	.align		4
.L_4:
        /*001c*/ 	.word	index@(_Z12cudaMeanPoolPfS_iiiiii)
        /*0020*/ 	.word	0x0000001e


	//----- nvinfo : EIATTR_FRAME_SIZE
	.align		4
.L_5:
        /*0024*/ 	.byte	0x04, 0x11
        /*0026*/ 	.short	(.L_7 - .L_6)
	.align		4
.L_6:
        /*0028*/ 	.word	index@($__internal_0_$__cuda_sm3x_div_rn_noftz_f32_slowpath)
        /*002c*/ 	.word	0x00000000


	//----- nvinfo : EIATTR_FRAME_SIZE
	.align		4
.L_7:
        /*0030*/ 	.byte	0x04, 0x11
        /*0032*/ 	.short	(.L_9 - .L_8)
	.align		4
.L_8:
        /*0034*/ 	.word	index@(_Z12cudaMeanPoolPfS_iiiiii)
        /*0038*/ 	.word	0x00000000


	//----- nvinfo : EIATTR_REGCOUNT
	.align		4
.L_9:
        /*003c*/ 	.byte	0x04, 0x2f
        /*003e*/ 	.short	(.L_11 - .L_10)
	.align		4
.L_10:
        /*0040*/ 	.word	index@(_Z8cudaTanhPfiii)
        /*0044*/ 	.word	0x00000020


	//----- nvinfo : EIATTR_FRAME_SIZE
	.align		4
.L_11:
        /*0048*/ 	.byte	0x04, 0x11
        /*004a*/ 	.short	(.L_13 - .L_12)
	.align		4
.L_12:
        /*004c*/ 	.word	index@(_Z8cudaTanhPfiii)
        /*0050*/ 	.word	0x00000000


	//----- nvinfo : EIATTR_MIN_STACK_SIZE
	.align		4
.L_13:
        /*0054*/ 	.byte	0x04, 0x12
        /*0056*/ 	.short	(.L_15 - .L_14)
	.align		4
.L_14:
        /*0058*/ 	.word	index@(_Z8cudaTanhPfiii)
        /*005c*/ 	.word	0x00000000


	//----- nvinfo : EIATTR_MIN_STACK_SIZE
	.align		4
.L_15:
        /*0060*/ 	.byte	0x04, 0x12
        /*0062*/ 	.short	(.L_17 - .L_16)
	.align		4
.L_16:
        /*0064*/ 	.word	index@(_Z12cudaMeanPoolPfS_iiiiii)
        /*0068*/ 	.word	0x00000000


	//----- nvinfo : EIATTR_MIN_STACK_SIZE
	.align		4
.L_17:
        /*006c*/ 	.byte	0x04, 0x12
        /*006e*/ 	.short	(.L_19 - .L_18)
	.align		4
.L_18:
        /*0070*/ 	.word	index@(_Z10cudaConv2DPfS_S_ii)
        /*0074*/ 	.word	0x00000000
.L_19:


//--------------------- .nv.compat                --------------------------
	.section	.nv.compat,"",@"SHT_CUDA_COMPAT_INFO"
	.align	4
        /*0000*/ 	.byte	0x02, 0x09, 0x00, 0x00, 0x02, 0x02, 0x01, 0x00, 0x02, 0x05, 0x05, 0x00, 0x03, 0x07, 0x01, 0x01
        /*0010*/ 	.byte	0x02, 0x03, 0x00, 0x00, 0x02, 0x06, 0x01, 0x00, 0x04, 0x0b, 0x08, 0x00, 0x01, 0x00, 0x00, 0x00
        /*0020*/ 	.byte	0x00, 0x00, 0x00, 0x00


//--------------------- .nv.info._Z8cudaTanhPfiii --------------------------
	.section	.nv.info._Z8cudaTanhPfiii,"",@"SHT_CUDA_INFO"
	.sectionflags	@""
	.align	4


	//----- nvinfo : EIATTR_CUDA_API_VERSION
	.align		4
        /*0000*/ 	.byte	0x04, 0x37
        /*0002*/ 	.short	(.L_21 - .L_20)
.L_20:
        /*0004*/ 	.word	0x00000082


	//----- nvinfo : EIATTR_KPARAM_INFO
	.align		4
.L_21:
        /*0008*/ 	.byte	0x04, 0x17
        /*000a*/ 	.short	(.L_23 - .L_22)
.L_22:
        /*000c*/ 	.word	0x00000000
        /*0010*/ 	.short	0x0003
        /*0012*/ 	.short	0x0010
        /*0014*/ 	.byte	0x00, 0xf0, 0x11, 0x00


	//----- nvinfo : EIATTR_KPARAM_INFO
	.align		4
.L_23:
        /*0018*/ 	.byte	0x04, 0x17
        /*001a*/ 	.short	(.L_25 - .L_24)
.L_24:
        /*001c*/ 	.word	0x00000000
        /*0020*/ 	.short	0x0002
        /*0022*/ 	.short	0x000c
        /*0024*/ 	.byte	0x00, 0xf0, 0x11, 0x00


	//----- nvinfo : EIATTR_KPARAM_INFO
	.align		4
.L_25:
        /*0028*/ 	.byte	0x04, 0x17
        /*002a*/ 	.short	(.L_27 - .L_26)
.L_26:
        /*002c*/ 	.word	0x00000000
        /*0030*/ 	.short	0x0001
        /*0032*/ 	.short	0x0008
        /*0034*/ 	.byte	0x00, 0xf0, 0x11, 0x00


	//----- nvinfo : EIATTR_KPARAM_INFO
	.align		4
.L_27:
        /*0038*/ 	.byte	0x04, 0x17
        /*003a*/ 	.short	(.L_29 - .L_28)
.L_28:
        /*003c*/ 	.word	0x00000000
        /*0040*/ 	.short	0x0000
        /*0042*/ 	.short	0x0000
        /*0044*/ 	.byte	0x00, 0xf5, 0x21, 0x00


	//----- nvinfo : EIATTR_SPARSE_MMA_MASK
	.align		4
.L_29:
        /*0048*/ 	.byte	0x03, 0x50
        /*004a*/ 	.short	0x0000


	//----- nvinfo : EIATTR_MAXREG_COUNT
	.align		4
        /*004c*/ 	.byte	0x03, 0x1b
        /*004e*/ 	.short	0x00ff


	//----- nvinfo : EIATTR_MERCURY_ISA_VERSION
	.align		4
        /*0050*/ 	.byte	0x03, 0x5f
        /*0052*/ 	.short	0x0101


	//----- nvinfo : EIATTR_VRC_CTA_INIT_COUNT
	.align		4
        /*0054*/ 	.byte	0x02, 0x4a
	.zero		1
	.zero		1


	//----- nvinfo : EIATTR_EXIT_INSTR_OFFSETS
	.align		4
        /*0058*/ 	.byte	0x04, 0x1c
        /*005a*/ 	.short	(.L_31 - .L_30)


	//   ....[0]....
.L_30:
        /*005c*/ 	.word	0x000000f0


	//   ....[1]....
        /*0060*/ 	.word	0x00000720


	//   ....[2]....
        /*0064*/ 	.word	0x00000a30


	//   ....[3]....
        /*0068*/ 	.word	0x00000bb0


	//----- nvinfo : EIATTR_CBANK_PARAM_SIZE
	.align		4
.L_31:
        /*006c*/ 	.byte	0x03, 0x19
        /*006e*/ 	.short	0x0014


	//----- nvinfo : EIATTR_PARAM_CBANK
	.align		4
        /*0070*/ 	.byte	0x04, 0x0a
        /*0072*/ 	.short	(.L_33 - .L_32)
	.align		4
.L_32:
        /*0074*/ 	.word	index@(.nv.constant0._Z8cudaTanhPfiii)
        /*0078*/ 	.short	0x0380
        /*007a*/ 	.short	0x0014


	//----- nvinfo : EIATTR_SW_WAR
	.align		4
.L_33:
        /*007c*/ 	.byte	0x04, 0x36
        /*007e*/ 	.short	(.L_35 - .L_34)
.L_34:
        /*0080*/ 	.word	0x00000008
.L_35:


//--------------------- .nv.info._Z12cudaMeanPoolPfS_iiiiii --------------------------
	.section	.nv.info._Z12cudaMeanPoolPfS_iiiiii,"",@"SHT_CUDA_INFO"
	.sectionflags	@""
	.align	4


	//----- nvinfo : EIATTR_CUDA_API_VERSION
	.align		4
        /*0000*/ 	.byte	0x04, 0x37
        /*0002*/ 	.short	(.L_37 - .L_36)
.L_36:
        /*0004*/ 	.word	0x00000082


	//----- nvinfo : EIATTR_KPARAM_INFO
	.align		4
.L_37:
        /*0008*/ 	.byte	0x04, 0x17
        /*000a*/ 	.short	(.L_39 - .L_38)
.L_38:
        /*000c*/ 	.word	0x00000000
        /*0010*/ 	.short	0x0007
        /*0012*/ 	.short	0x0024
        /*0014*/ 	.byte	0x00, 0xf0, 0x11, 0x00


	//----- nvinfo : EIATTR_KPARAM_INFO
	.align		4
.L_39:
        /*0018*/ 	.byte	0x04, 0x17
        /*001a*/ 	.short	(.L_41 - .L_40)
.L_40:
        /*001c*/ 	.word	0x00000000
        /*0020*/ 	.short	0x0006
        /*0022*/ 	.short	0x0020
        /*0024*/ 	.byte	0x00, 0xf0, 0x11, 0x00


	//----- nvinfo : EIATTR_KPARAM_INFO
	.align		4
.L_41:
        /*0028*/ 	.byte	0x04, 0x17
        /*002a*/ 	.short	(.L_43 - .L_42)
.L_42:
        /*002c*/ 	.word	0x00000000
        /*0030*/ 	.short	0x0005
        /*0032*/ 	.short	0x001c
        /*0034*/ 	.byte	0x00, 0xf0, 0x11, 0x00


	//----- nvinfo : EIATTR_KPARAM_INFO
	.align		4
.L_43:
        /*0038*/ 	.byte	0x04, 0x17
        /*003a*/ 	.short	(.L_45 - .L_44)
.L_44:
        /*003c*/ 	.word	0x00000000
        /*0040*/ 	.short	0x0004
        /*0042*/ 	.short	0x0018
        /*0044*/ 	.byte	0x00, 0xf0, 0x11, 0x00


	//----- nvinfo : EIATTR_KPARAM_INFO
	.align		4
.L_45:
        /*0048*/ 	.byte	0x04, 0x17
        /*004a*/ 	.short	(.L_47 - .L_46)
.L_46:
        /*004c*/ 	.word	0x00000000
        /*0050*/ 	.short	0x0003
        /*0052*/ 	.short	0x0014
        /*0054*/ 	.byte	0x00, 0xf0, 0x11, 0x00


	//----- nvinfo : EIATTR_KPARAM_INFO
	.align		4
.L_47:
        /*0058*/ 	.byte	0x04, 0x17
        /*005a*/ 	.short	(.L_49 - .L_48)
.L_48:
        /*005c*/ 	.word	0x00000000
        /*0060*/ 	.short	0x0002
        /*0062*/ 	.short	0x0010
        /*0064*/ 	.byte	0x00, 0xf0, 0x11, 0x00


	//----- nvinfo : EIATTR_KPARAM_INFO
	.align		4
.L_49:
        /*0068*/ 	.byte	0x04, 0x17
        /*006a*/ 	.short	(.L_51 - .L_50)
.L_50:
        /*006c*/ 	.word	0x00000000
        /*0070*/ 	.short	0x0001
        /*0072*/ 	.short	0x0008
        /*0074*/ 	.byte	0x00, 0xf5, 0x21, 0x00


	//----- nvinfo : EIATTR_KPARAM_INFO
	.align		4
.L_51:
        /*0078*/ 	.byte	0x04, 0x17
        /*007a*/ 	.short	(.L_53 - .L_52)
.L_52:
        /*007c*/ 	.word	0x00000000
        /*0080*/ 	.short	0x0000
        /*0082*/ 	.short	0x0000
        /*0084*/ 	.byte	0x00, 0xf5, 0x21, 0x00


	//----- nvinfo : EIATTR_SPARSE_MMA_MASK
	.align		4
.L_53:
        /*0088*/ 	.byte	0x03, 0x50
        /*008a*/ 	.short	0x0000


	//----- nvinfo : EIATTR_MAXREG_COUNT
	.align		4
        /*008c*/ 	.byte	0x03, 0x1b
        /*008e*/ 	.short	0x00ff


	//----- nvinfo : EIATTR_MERCURY_ISA_VERSION
	.align		4
        /*0090*/ 	.byte	0x03, 0x5f
        /*0092*/ 	.short	0x0101


	//----- nvinfo : EIATTR_VRC_CTA_INIT_COUNT
	.align		4
        /*0094*/ 	.byte	0x02, 0x4a
	.zero		1
	.zero		1


	//----- nvinfo : EIATTR_EXIT_INSTR_OFFSETS
	.align		4
        /*0098*/ 	.byte	0x04, 0x1c
        /*009a*/ 	.short	(.L_55 - .L_54)


	//   ....[0]....
.L_54:
        /*009c*/ 	.word	0x00000220


	//   ....[1]....
        /*00a0*/ 	.word	0x00000320


	//   ....[2]....
        /*00a4*/ 	.word	0x00002560


	//   ....[3]....
        /*00a8*/ 	.word	0x00002850


	//   ....[4]....
        /*00ac*/ 	.word	0x000029d0


	//   ....[5]....
        /*00b0*/ 	.word	0x00002ad0


	//   ....[6]....
        /*00b4*/ 	.word	0x00002b40


	//----- nvinfo : EIATTR_CRS_STACK_SIZE
	.align		4
.L_55:
        /*00b8*/ 	.byte	0x04, 0x1e
        /*00ba*/ 	.short	(.L_57 - .L_56)
.L_56:
        /*00bc*/ 	.word	0x00000000


	//----- nvinfo : EIATTR_CBANK_PARAM_SIZE
	.align		4
.L_57:
        /*00c0*/ 	.byte	0x03, 0x19
        /*00c2*/ 	.short	0x0028


	//----- nvinfo : EIATTR_PARAM_CBANK
	.align		4
        /*00c4*/ 	.byte	0x04, 0x0a
        /*00c6*/ 	.short	(.L_59 - .L_58)
	.align		4
.L_58:
        /*00c8*/ 	.word	index@(.nv.constant0._Z12cudaMeanPoolPfS_iiiiii)
        /*00cc*/ 	.short	0x0380
        /*00ce*/ 	.short	0x0028


	//----- nvinfo : EIATTR_SW_WAR
	.align		4
.L_59:
        /*00d0*/ 	.byte	0x04, 0x36
        /*00d2*/ 	.short	(.L_61 - .L_60)
.L_60:
        /*00d4*/ 	.word	0x00000008
.L_61:


//--------------------- .nv.info._Z10cudaConv2DPfS_S_ii --------------------------
	.section	.nv.info._Z10cudaConv2DPfS_S_ii,"",@"SHT_CUDA_INFO"
	.sectionflags	@""
	.align	4


	//----- nvinfo : EIATTR_CUDA_API_VERSION
	.align		4
        /*0000*/ 	.byte	0x04, 0x37
        /*0002*/ 	.short	(.L_63 - .L_62)
.L_62:
        /*0004*/ 	.word	0x00000082


	//----- nvinfo : EIATTR_KPARAM_INFO
	.align		4
.L_63:
        /*0008*/ 	.byte	0x04, 0x17
        /*000a*/ 	.short	(.L_65 - .L_64)
.L_64:
        /*000c*/ 	.word	0x00000000
        /*0010*/ 	.short	0x0004
        /*0012*/ 	.short	0x001c
        /*0014*/ 	.byte	0x00, 0xf0, 0x11, 0x00


	//----- nvinfo : EIATTR_KPARAM_INFO
	.align		4
.L_65:
        /*0018*/ 	.byte	0x04, 0x17
        /*001a*/ 	.short	(.L_67 - .L_66)
.L_66:
        /*001c*/ 	.word	0x00000000
        /*0020*/ 	.short	0x0003
        /*0022*/ 	.short	0x0018
        /*0024*/ 	.byte	0x00, 0xf0, 0x11, 0x00


	//----- nvinfo : EIATTR_KPARAM_INFO
	.align		4
.L_67:
        /*0028*/ 	.byte	0x04, 0x17
        /*002a*/ 	.short	(.L_69 - .L_68)
.L_68:
        /*002c*/ 	.word	0x00000000
        /*0030*/ 	.short	0x0002
        /*0032*/ 	.short	0x0010
        /*0034*/ 	.byte	0x00, 0xf5, 0x21, 0x00


	//----- nvinfo : EIATTR_KPARAM_INFO
	.align		4
.L_69:
        /*0038*/ 	.byte	0x04, 0x17
        /*003a*/ 	.short	(.L_71 - .L_70)
.L_70:
        /*003c*/ 	.word	0x00000000
        /*0040*/ 	.short	0x0001
        /*0042*/ 	.short	0x0008
        /*0044*/ 	.byte	0x00, 0xf5, 0x21, 0x00


	//----- nvinfo : EIATTR_KPARAM_INFO
	.align		4
.L_71:
        /*0048*/ 	.byte	0x04, 0x17
        /*004a*/ 	.short	(.L_73 - .L_72)
.L_72:
        /*004c*/ 	.word	0x00000000
        /*0050*/ 	.short	0x0000
        /*0052*/ 	.short	0x0000
        /*0054*/ 	.byte	0x00, 0xf5, 0x21, 0x00


	//----- nvinfo : EIATTR_SPARSE_MMA_MASK
	.align		4
.L_73:
        /*0058*/ 	.byte	0x03, 0x50
        /*005a*/ 	.short	0x0000


	//----- nvinfo : EIATTR_MAXREG_COUNT
	.align		4
        /*005c*/ 	.byte	0x03, 0x1b
        /*005e*/ 	.short	0x00ff


	//----- nvinfo : EIATTR_MERCURY_ISA_VERSION
	.align		4
        /*0060*/ 	.byte	0x03, 0x5f
        /*0062*/ 	.short	0x0101


	//----- nvinfo : EIATTR_VRC_CTA_INIT_COUNT
	.align		4
        /*0064*/ 	.byte	0x02, 0x4a
	.zero		1
	.zero		1


	//----- nvinfo : EIATTR_EXIT_INSTR_OFFSETS
	.align		4
        /*0068*/ 	.byte	0x04, 0x1c
        /*006a*/ 	.short	(.L_75 - .L_74)


	//   ....[0]....
.L_74:
        /*006c*/ 	.word	0x00000af0


	//----- nvinfo : EIATTR_CBANK_PARAM_SIZE
	.align		4
.L_75:
        /*0070*/ 	.byte	0x03, 0x19
        /*0072*/ 	.short	0x0020


	//----- nvinfo : EIATTR_PARAM_CBANK
	.align		4
        /*0074*/ 	.byte	0x04, 0x0a
        /*0076*/ 	.short	(.L_77 - .L_76)
	.align		4
.L_76:
        /*0078*/ 	.word	index@(.nv.constant0._Z10cudaConv2DPfS_S_ii)
        /*007c*/ 	.short	0x0380
        /*007e*/ 	.short	0x0020


	//----- nvinfo : EIATTR_SW_WAR
	.align		4
.L_77:
        /*0080*/ 	.byte	0x04, 0x36
        /*0082*/ 	.short	(.L_79 - .L_78)
.L_78:
        /*0084*/ 	.word	0x00000008
.L_79:


//--------------------- .nv.callgraph             --------------------------
	.section	.nv.callgraph,"",@"SHT_CUDA_CALLGRAPH"
	.align	4
	.sectionentsize	8
	.align		4
        /*0000*/ 	.word	0x00000000
	.align		4
        /*0004*/ 	.word	0xffffffff
	.align		4
        /*0008*/ 	.word	0x00000000
	.align		4
        /*000c*/ 	.word	0xfffffffe
	.align		4
        /*0010*/ 	.word	0x00000000
	.align		4
        /*0014*/ 	.word	0xfffffffd
	.align		4
        /*0018*/ 	.word	0x00000000
	.align		4
        /*001c*/ 	.word	0xfffffffc


//--------------------- .text._Z8cudaTanhPfiii    --------------------------
	.section	.text._Z8cudaTanhPfiii,"ax",@progbits
	.align	128
        .global         _Z8cudaTanhPfiii
        .type           _Z8cudaTanhPfiii,@function
        .size           _Z8cudaTanhPfiii,(.L_x_99 - _Z8cudaTanhPfiii)
        .other          _Z8cudaTanhPfiii,@"STO_CUDA_ENTRY STV_DEFAULT"
_Z8cudaTanhPfiii:
.text._Z8cudaTanhPfiii:
[----:B------:R-:W-:Y:S01]  /*0000*/  LDC R1, c[0x0][0x37c] ;  /* 0x0000df00ff017b82 */ /* 0x000fe20000000800 */
[----:B------:R-:W0:Y:S07]  /*0010*/  S2R R5, SR_TID.X ;  /* 0x0000000000057919 */ /* 0x000e2e0000002100 */
[----:B------:R-:W1:Y:S01]  /*0020*/  S2UR UR4, SR_CTAID.Y ;  /* 0x00000000000479c3 */ /* 0x000e620000002600 */
[----:B------:R-:W1:Y:S01]  /*0030*/  LDCU UR5, c[0x0][0x364] ;  /* 0x00006c80ff0577ac */ /* 0x000e620008000800 */
[----:B------:R-:W2:Y:S06]  /*0040*/  S2R R15, SR_TID.Y ;  /* 0x00000000000f7919 */ /* 0x000eac0000002200 */
[----:B------:R-:W0:Y:S08]  /*0050*/  S2UR UR6, SR_CTAID.X ;  /* 0x00000000000679c3 */ /* 0x000e300000002500 */
[----:B------:R-:W0:Y:S08]  /*0060*/  LDC R10, c[0x0][0x360] ;  /* 0x0000d800ff0a7b82 */ /* 0x000e300000000800 */
[----:B------:R-:W3:Y:S01]  /*0070*/  LDC.64 R2, c[0x0][0x388] ;  /* 0x0000e200ff027b82 */ /* 0x000ee20000000a00 */
[----:B-1----:R-:W-:-:S07]  /*0080*/  UIMAD UR4, UR4, UR5, URZ ;  /* 0x00000005040472a4 */ /* 0x002fce000f8e02ff */
[----:B------:R-:W1:Y:S01]  /*0090*/  LDC R13, c[0x0][0x390] ;  /* 0x0000e400ff0d7b82 */ /* 0x000e620000000800 */
[----:B--2---:R-:W-:Y:S01]  /*00a0*/  IADD3 R11, PT, PT, R15, UR4, RZ ;  /* 0x000000040f0b7c10 */ /* 0x004fe2000fffe0ff */
[----:B0-----:R-:W-:-:S05]  /*00b0*/  IMAD R10, R10, UR6, R5 ;  /* 0x000000060a0a7c24 */ /* 0x001fca000f8e0205 */
[----:B---3--:R-:W-:-:S04]  /*00c0*/  ISETP.GE.AND P0, PT, R10, R3, PT ;  /* 0x000000030a00720c */ /* 0x008fc80003f06270 */
[----:B------:R-:W-:-:S04]  /*00d0*/  ISETP.GE.OR P0, PT, R11, R2, P0 ;  /* 0x000000020b00720c */ /* 0x000fc80000706670 */
[----:B-1----:R-:W-:-:S13]  /*00e0*/  ISETP.LT.OR P0, PT, R13, 0x1, P0 ;  /* 0x000000010d00780c */ /* 0x002fda0000701670 */
[----:B------:R-:W-:Y:S05]  /*00f0*/  @P0 EXIT ;  /* 0x000000000000094d */ /* 0x000fea0003800000 */
[C---:B------:R-:W-:Y:S01]  /*0100*/  ISETP.GE.U32.AND P1, PT, R13.reuse, 0x4, PT ;  /* 0x000000040d00780c */ /* 0x040fe20003f26070 */
[----:B------:R-:W0:Y:S01]  /*0110*/  LDCU.64 UR6, c[0x0][0x358] ;  /* 0x00006b00ff0677ac */ /* 0x000e220008000a00 */
[----:B------:R-:W-:Y:S01]  /*0120*/  LOP3.LUT R22, R13, 0x3, RZ, 0xc0, !PT ;  /* 0x000000030d167812 */ /* 0x000fe200078ec0ff */
[----:B------:R-:W-:-:S03]  /*0130*/  HFMA2 R12, -RZ, RZ, 0, 0 ;  /* 0x00000000ff0c7431 */ /* 0x000fc600000001ff */
[----:B------:R-:W-:-:S07]  /*0140*/  ISETP.NE.AND P0, PT, R22, RZ, PT ;  /* 0x000000ff1600720c */ /* 0x000fce0003f05270 */
[----:B------:R-:W-:Y:S06]  /*0150*/  @!P1 BRA `(.L_x_0) ;  /* 0x0000000400709947 */ /* 0x000fec0003800000 */
[----:B------:R-:W1:Y:S01]  /*0160*/  LDC.64 R4, c[0x0][0x380] ;  /* 0x0000e000ff047b82 */ /* 0x000e620000000a00 */
[C---:B------:R-:W-:Y:S01]  /*0170*/  IADD3 R15, PT, PT, R2.reuse, UR4, R15 ;  /* 0x00000004020f7c10 */ /* 0x040fe2000fffe00f */
[C---:B------:R-:W-:Y:S01]  /*0180*/  IMAD R19, R2.reuse, 0x3, R11 ;  /* 0x0000000302137824 */ /* 0x040fe200078e020b */
[----:B------:R-:W-:Y:S01]  /*0190*/  LEA R17, R2, R11, 0x1 ;  /* 0x0000000b02117211 */ /* 0x000fe200078e08ff */
[----:B------:R-:W-:Y:S01]  /*01a0*/  IMAD R14, R3, R2, RZ ;  /* 0x00000002030e7224 */ /* 0x000fe200078e02ff */
[----:B------:R-:W-:Y:S01]  /*01b0*/  LOP3.LUT R12, R13, 0x7ffffffc, RZ, 0xc0, !PT ;  /* 0x7ffffffc0d0c7812 */ /* 0x000fe200078ec0ff */
[-CC-:B------:R-:W-:Y:S02]  /*01c0*/  IMAD R21, R11, R3.reuse, R10.reuse ;  /* 0x000000030b157224 */ /* 0x180fe400078e020a */
[-CC-:B------:R-:W-:Y:S01]  /*01d0*/  IMAD R15, R15, R3.reuse, R10.reuse ;  /* 0x000000030f0f7224 */ /* 0x180fe200078e020a */
[----:B------:R-:W-:Y:S01]  /*01e0*/  IADD3 R16, PT, PT, -R12, RZ, RZ ;  /* 0x000000ff0c107210 */ /* 0x000fe20007ffe1ff */
[----:B------:R-:W-:-:S02]  /*01f0*/  IMAD R17, R17, R3, R10 ;  /* 0x0000000311117224 */ /* 0x000fc400078e020a */
[----:B------:R-:W-:-:S07]  /*0200*/  IMAD R19, R19, R3, R10 ;  /* 0x0000000313137224 */ /* 0x000fce00078e020a */
.L_x_1:
[----:B-12---:R-:W-:-:S05]  /*0210*/  IMAD.WIDE R8, R21, 0x4, R4 ;  /* 0x0000000415087825 */ /* 0x006fca00078e0204 */
[----:B0-----:R-:W2:Y:S01]  /*0220*/  LDG.E R6, desc[UR6][R8.64] ;  /* 0x0000000608067981 */ /* 0x001ea2000c1e1900 */
[----:B------:R-:W-:Y:S01]  /*0230*/  MOV R20, 0x3c80f082 ;  /* 0x3c80f08200147802 */ /* 0x000fe20000000f00 */
[----:B------:R-:W-:Y:S02]  /*0240*/  HFMA2 R18, -RZ, RZ, 1.875, 0 ;  /* 0x3f800000ff127431 */ /* 0x000fe400000001ff */
[C---:B--2---:R-:W-:Y:S01]  /*0250*/  FMUL R0, |R6|.reuse, 2.8853900432586669922 ;  /* 0x4038aa3b06007820 */ /* 0x044fe20000400200 */
[C---:B------:R-:W-:Y:S01]  /*0260*/  FMUL R27, R6.reuse, R6 ;  /* 0x00000006061b7220 */ /* 0x040fe20000400000 */
[C---:B------:R-:W-:Y:S02]  /*0270*/  FSETP.GE.AND P2, PT, |R6|.reuse, 0.60000002384185791016, PT ;  /* 0x3f19999a0600780b */ /* 0x040fe40003f46200 */
[----:B------:R-:W-:Y:S01]  /*0280*/  FSETP.GE.AND P1, PT, |R6|, 9.010913848876953125, PT ;  /* 0x41102cb40600780b */ /* 0x000fe20003f26200 */
[C---:B------:R-:W-:Y:S01]  /*0290*/  FFMA R24, R27.reuse, R20, -0.052303962409496307373 ;  /* 0xbd563cae1b187423 */ /* 0x040fe20000000014 */
[----:B------:R-:W0:Y:S03]  /*02a0*/  MUFU.EX2 R0, R0 ;  /* 0x0000000000007308 */ /* 0x000e260000000800 */
[----:B------:R-:W-:Y:S01]  /*02b0*/  FFMA R24, R27, R24, 0.1331529766321182251 ;  /* 0x3e0859411b187423 */ /* 0x000fe20000000018 */
[----:B0-----:R-:W-:-:S03]  /*02c0*/  FADD R7, R0, 1 ;  /* 0x3f80000000077421 */ /* 0x001fc60000000000 */
[----:B------:R-:W-:-:S04]  /*02d0*/  FFMA R0, R27, R24, -0.33332768082618713379 ;  /* 0xbeaaa9ed1b007423 */ /* 0x000fc80000000018 */
[----:B------:R-:W-:Y:S01]  /*02e0*/  FFMA R27, R27, R0, RZ ;  /* 0x000000001b1b7223 */ /* 0x000fe200000000ff */
[----:B------:R-:W0:Y:S02]  /*02f0*/  MUFU.RCP R7, R7 ;  /* 0x0000000700077308 */ /* 0x000e240000001000 */
[----:B0-----:R-:W-:-:S05]  /*0300*/  FFMA R23, R7, -2, R18 ;  /* 0xc000000007177823 */ /* 0x001fca0000000012 */
[----:B------:R-:W-:-:S04]  /*0310*/  FSEL R23, R23, 1, !P1 ;  /* 0x3f80000017177808 */ /* 0x000fc80004800000 */
[--C-:B------:R-:W-:Y:S01]  /*0320*/  LOP3.LUT R25, R23, 0x80000000, R6.reuse, 0xb8, !PT ;  /* 0x8000000017197812 */ /* 0x100fe200078eb806 */
[----:B------:R-:W-:Y:S01]  /*0330*/  @!P2 FFMA R25, R6, R27, R6 ;  /* 0x0000001b0619a223 */ /* 0x000fe20000000006 */
[----:B------:R-:W-:-:S04]  /*0340*/  IMAD.WIDE R6, R15, 0x4, R4 ;  /* 0x000000040f067825 */ /* 0x000fc800078e0204 */
[----:B------:R0:W-:Y:S04]  /*0350*/  STG.E desc[UR6][R8.64], R25 ;  /* 0x0000001908007986 */ /* 0x0001e8000c101906 */
[----:B------:R-:W2:Y:S02]  /*0360*/  LDG.E R23, desc[UR6][R6.64] ;  /* 0x0000000606177981 */ /* 0x000ea4000c1e1900 */
[C---:B--2---:R-:W-:Y:S01]  /*0370*/  FMUL R24, |R23|.reuse, 2.8853900432586669922 ;  /* 0x4038aa3b17187820 */ /* 0x044fe20000400200 */
[C---:B------:R-:W-:Y:S01]  /*0380*/  FMUL R29, R23.reuse, R23 ;  /* 0x00000017171d7220 */ /* 0x040fe20000400000 */
[C---:B------:R-:W-:Y:S02]  /*0390*/  FSETP.GE.AND P2, PT, |R23|.reuse, 0.60000002384185791016, PT ;  /* 0x3f19999a1700780b */ /* 0x040fe40003f46200 */
[----:B------:R-:W-:Y:S01]  /*03a0*/  FSETP.GE.AND P1, PT, |R23|, 9.010913848876953125, PT ;  /* 0x41102cb41700780b */ /* 0x000fe20003f26200 */
[C---:B------:R-:W-:Y:S01]  /*03b0*/  FFMA R0, R29.reuse, R20, -0.052303962409496307373 ;  /* 0xbd563cae1d007423 */ /* 0x040fe20000000014 */
[----:B------:R-:W1:Y:S03]  /*03c0*/  MUFU.EX2 R24, R24 ;  /* 0x0000001800187308 */ /* 0x000e660000000800 */
[----:B------:R-:W-:-:S04]  /*03d0*/  FFMA R0, R29, R0, 0.1331529766321182251 ;  /* 0x3e0859411d007423 */ /* 0x000fc80000000000 */
[----:B------:R-:W-:-:S04]  /*03e0*/  FFMA R0, R29, R0, -0.33332768082618713379 ;  /* 0xbeaaa9ed1d007423 */ /* 0x000fc80000000000 */
[----:B------:R-:W-:Y:S01]  /*03f0*/  FFMA R0, R29, R0, RZ ;  /* 0x000000001d007223 */ /* 0x000fe200000000ff */
[----:B-1----:R-:W-:-:S04]  /*0400*/  FADD R26, R24, 1 ;  /* 0x3f800000181a7421 */ /* 0x002fc80000000000 */
[----:B------:R-:W1:Y:S02]  /*0410*/  MUFU.RCP R27, R26 ;  /* 0x0000001a001b7308 */ /* 0x000e640000001000 */
[----:B-1----:R-:W-:-:S05]  /*0420*/  FFMA R27, R27, -2, R18 ;  /* 0xc00000001b1b7823 */ /* 0x002fca0000000012 */
[----:B0-----:R-:W-:-:S04]  /*0430*/  FSEL R8, R27, 1, !P1 ;  /* 0x3f8000001b087808 */ /* 0x001fc80004800000 */
        /* <DEDUP_REMOVED lines=22> */
[----:B------:R-:W2:Y:S01]  /*05a0*/  LDG.E R23, desc[UR6][R6.64] ;  /* 0x0000000606177981 */ /* 0x000ea2000c1e1900 */
[----:B------:R-:W-:Y:S02]  /*05b0*/  IADD3 R16, PT, PT, R16, 0x4, RZ ;  /* 0x0000000410107810 */ /* 0x000fe40007ffe0ff */
[C---:B------:R-:W-:Y:S02]  /*05c0*/  LEA R15, R14.reuse, R15, 0x2 ;  /* 0x0000000f0e0f7211 */ /* 0x040fe400078e10ff */
[C---:B------:R-:W-:Y:S02]  /*05d0*/  LEA R17, R14.reuse, R17, 0x2 ;  /* 0x000000110e117211 */ /* 0x040fe400078e10ff */
[----:B------:R-:W-:-:S02]  /*05e0*/  LEA R19, R14, R19, 0x2 ;  /* 0x000000130e137211 */ /* 0x000fc400078e10ff */
[----:B------:R-:W-:Y:S01]  /*05f0*/  LEA R21, R14, R21, 0x2 ;  /* 0x000000150e157211 */ /* 0x000fe200078e10ff */
        /* <DEDUP_REMOVED lines=12> */
[----:B0-----:R-:W-:Y:S02]  /*06c0*/  FSEL R8, R27, 1, !P1 ;  /* 0x3f8000001b087808 */ /* 0x001fe40004800000 */
[----:B------:R-:W-:Y:S02]  /*06d0*/  ISETP.NE.AND P1, PT, R16, RZ, PT ;  /* 0x000000ff1000720c */ /* 0x000fe40003f25270 */
[--C-:B------:R-:W-:Y:S01]  /*06e0*/  LOP3.LUT R9, R8, 0x80000000, R23.reuse, 0xb8, !PT ;  /* 0x8000000008097812 */ /* 0x100fe200078eb817 */
[----:B------:R-:W-:-:S05]  /*06f0*/  @!P2 FFMA R9, R23, R0, R23 ;  /* 0x000000001709a223 */ /* 0x000fca0000000017 */
[----:B------:R2:W-:Y:S05]  /*0700*/  STG.E desc[UR6][R6.64], R9 ;  /* 0x0000000906007986 */ /* 0x0005ea000c101906 */
[----:B------:R-:W-:Y:S05]  /*0710*/  @P1 BRA `(.L_x_1) ;  /* 0xfffffff800bc1947 */ /* 0x000fea000383ffff */
.L_x_0:
[----:B0-----:R-:W-:Y:S05]  /*0720*/  @!P0 EXIT ;  /* 0x000000000000894d */ /* 0x001fea0003800000 */
[----:B------:R-:W-:Y:S02]  /*0730*/  ISETP.NE.AND P1, PT, R22, 0x1, PT ;  /* 0x000000011600780c */ /* 0x000fe40003f25270 */
[----:B------:R-:W-:-:S04]  /*0740*/  LOP3.LUT R13, R13, 0x1, RZ, 0xc0, !PT ;  /* 0x000000010d0d7812 */ /* 0x000fc800078ec0ff */
[----:B------:R-:W-:-:S07]  /*0750*/  ISETP.NE.U32.AND P0, PT, R13, 0x1, PT ;  /* 0x000000010d00780c */ /* 0x000fce0003f05070 */
[----:B------:R-:W-:Y:S06]  /*0760*/  @!P1 BRA `(.L_x_2) ;  /* 0x0000000000b09947 */ /* 0x000fec0003800000 */
[----:B--2---:R-:W0:Y:S01]  /*0770*/  LDC.64 R6, c[0x0][0x380] ;  /* 0x0000e000ff067b82 */ /* 0x004e220000000a00 */
[----:B------:R-:W-:-:S04]  /*0780*/  IMAD R13, R12, R2, R11 ;  /* 0x000000020c0d7224 */ /* 0x000fc800078e020b */
[----:B------:R-:W-:-:S04]  /*0790*/  IMAD R5, R13, R3, R10 ;  /* 0x000000030d057224 */ /* 0x000fc800078e020a */
[----:B0-----:R-:W-:-:S05]  /*07a0*/  IMAD.WIDE R4, R5, 0x4, R6 ;  /* 0x0000000405047825 */ /* 0x001fca00078e0206 */
[----:B------:R-:W2:Y:S01]  /*07b0*/  LDG.E R14, desc[UR6][R4.64] ;  /* 0x00000006040e7981 */ /* 0x000ea2000c1e1900 */
[----:B------:R-:W-:Y:S01]  /*07c0*/  MOV R9, 0x3c80f082 ;  /* 0x3c80f08200097802 */ /* 0x000fe20000000f00 */
[----:B------:R-:W-:Y:S01]  /*07d0*/  HFMA2 R8, -RZ, RZ, 1.875, 0 ;  /* 0x3f800000ff087431 */ /* 0x000fe200000001ff */
[----:B------:R-:W-:-:S05]  /*07e0*/  IADD3 R19, PT, PT, R13, R2, RZ ;  /* 0x000000020d137210 */ /* 0x000fca0007ffe0ff */
[----:B------:R-:W-:-:S04]  /*07f0*/  IMAD R19, R19, R3, R10 ;  /* 0x0000000313137224 */ /* 0x000fc800078e020a */
[----:B------:R-:W-:-:S04]  /*0800*/  IMAD.WIDE R6, R19, 0x4, R6 ;  /* 0x0000000413067825 */ /* 0x000fc800078e0206 */
        /* <DEDUP_REMOVED lines=14> */
[----:B------:R-:W-:-:S05]  /*08f0*/  @!P2 FFMA R13, R14, R17, R14 ;  /* 0x000000110e0da223 */ /* 0x000fca000000000e */
[----:B------:R0:W-:Y:S04]  /*0900*/  STG.E desc[UR6][R4.64], R13 ;  /* 0x0000000d04007986 */ /* 0x0001e8000c101906 */
[----:B------:R-:W2:Y:S01]  /*0910*/  LDG.E R14, desc[UR6][R6.64] ;  /* 0x00000006060e7981 */ /* 0x000ea2000c1e1900 */
[----:B------:R-:W-:Y:S01]  /*0920*/  IADD3 R12, PT, PT, R12, 0x2, RZ ;  /* 0x000000020c0c7810 */ /* 0x000fe20007ffe0ff */
        /* <DEDUP_REMOVED lines=8> */
[----:B0-----:R-:W-:Y:S01]  /*09b0*/  FFMA R5, R18, R0, RZ ;  /* 0x0000000012057223 */ /* 0x001fe200000000ff */
[----:B-1----:R-:W-:-:S04]  /*09c0*/  FADD R16, R15, 1 ;  /* 0x3f8000000f107421 */ /* 0x002fc80000000000 */
[----:B------:R-:W0:Y:S02]  /*09d0*/  MUFU.RCP R17, R16 ;  /* 0x0000001000117308 */ /* 0x000e240000001000 */
[----:B0-----:R-:W-:-:S05]  /*09e0*/  FFMA R17, R17, -2, R8 ;  /* 0xc000000011117823 */ /* 0x001fca0000000008 */
[----:B------:R-:W-:-:S04]  /*09f0*/  FSEL R17, R17, 1, !P1 ;  /* 0x3f80000011117808 */ /* 0x000fc80004800000 */
[--C-:B------:R-:W-:Y:S01]  /*0a00*/  LOP3.LUT R17, R17, 0x80000000, R14.reuse, 0xb8, !PT ;  /* 0x8000000011117812 */ /* 0x100fe200078eb80e */
[----:B------:R-:W-:-:S05]  /*0a10*/  @!P2 FFMA R17, R14, R5, R14 ;  /* 0x000000050e11a223 */ /* 0x000fca000000000e */
[----:B------:R0:W-:Y:S02]  /*0a20*/  STG.E desc[UR6][R6.64], R17 ;  /* 0x0000001106007986 */ /* 0x0001e4000c101906 */
.L_x_2:
[----:B------:R-:W-:Y:S05]  /*0a30*/  @P0 EXIT ;  /* 0x000000000000094d */ /* 0x000fea0003800000 */
[----:B------:R-:W1:Y:S01]  /*0a40*/  LDC.64 R4, c[0x0][0x380] ;  /* 0x0000e000ff047b82 */ /* 0x000e620000000a00 */
[----:B------:R-:W-:-:S04]  /*0a50*/  IMAD R2, R12, R2, R11 ;  /* 0x000000020c027224 */ /* 0x000fc800078e020b */
[----:B------:R-:W-:-:S04]  /*0a60*/  IMAD R3, R2, R3, R10 ;  /* 0x0000000302037224 */ /* 0x000fc800078e020a */
[----:B-1----:R-:W-:-:S05]  /*0a70*/  IMAD.WIDE R2, R3, 0x4, R4 ;  /* 0x0000000403027825 */ /* 0x002fca00078e0204 */
[----:B------:R-:W3:Y:S01]  /*0a80*/  LDG.E R4, desc[UR6][R2.64] ;  /* 0x0000000602047981 */ /* 0x000ee2000c1e1900 */
[----:B------:R-:W-:Y:S01]  /*0a90*/  MOV R8, 0x3c80f082 ;  /* 0x3c80f08200087802 */ /* 0x000fe20000000f00 */
[----:B0-2---:R-:W-:Y:S02]  /*0aa0*/  HFMA2 R6, -RZ, RZ, 1.875, 0 ;  /* 0x3f800000ff067431 */ /* 0x005fe400000001ff */
[C---:B---3--:R-:W-:Y:S01]  /*0ab0*/  FMUL R0, |R4|.reuse, 2.8853900432586669922 ;  /* 0x4038aa3b04007820 */ /* 0x048fe20000400200 */
        /* <DEDUP_REMOVED lines=14> */
[----:B------:R-:W-:Y:S01]  /*0ba0*/  STG.E desc[UR6][R2.64], R7 ;  /* 0x0000000702007986 */ /* 0x000fe2000c101906 */
[----:B------:R-:W-:Y:S05]  /*0bb0*/  EXIT ;  /* 0x000000000000794d */ /* 0x000fea0003800000 */
.L_x_3:
[----:B------:R-:W-:-:S00]  /*0bc0*/  BRA `(.L_x_3) ;  /* 0xfffffffc00fc7947 */ /* 0x000fc0000383ffff */
[----:B------:R-:W-:-:S00]  /*0bd0*/  NOP ;  /* 0x0000000000007918 */ /* 0x000fc00000000000 */
        /* <DEDUP_REMOVED lines=10> */
.L_x_99:


//--------------------- .text._Z12cudaMeanPoolPfS_iiiiii --------------------------
	.section	.text._Z12cudaMeanPoolPfS_iiiiii,"ax",@progbits
	.align	128
        .global         _Z12cudaMeanPoolPfS_iiiiii
        .type           _Z12cudaMeanPoolPfS_iiiiii,@function
        .size           _Z12cudaMeanPoolPfS_iiiiii,(.L_x_98 - _Z12cudaMeanPoolPfS_iiiiii)
        .other          _Z12cudaMeanPoolPfS_iiiiii,@"STO_CUDA_ENTRY STV_DEFAULT"
_Z12cudaMeanPoolPfS_iiiiii:
.text._Z12cudaMeanPoolPfS_iiiiii:
[----:B------:R-:W-:Y:S08]  /*0000*/  LDC R1, c[0x0][0x37c] ;  /* 0x0000df00ff017b82 */ /* 0x000ff00000000800 */
[----:B------:R-:W0:Y:S01]  /*0010*/  LDC R8, c[0x0][0x39c] ;  /* 0x0000e700ff087b82 */ /* 0x000e220000000800 */
[----:B------:R-:W1:Y:S01]  /*0020*/  S2R R6, SR_TID.Y ;  /* 0x0000000000067919 */ /* 0x000e620000002200 */
[----:B------:R-:W2:Y:S06]  /*0030*/  S2R R11, SR_TID.X ;  /* 0x00000000000b7919 */ /* 0x000eac0000002100 */
[----:B------:R-:W1:Y:S08]  /*0040*/  S2UR UR4, SR_CTAID.Y ;  /* 0x00000000000479c3 */ /* 0x000e700000002600 */
[----:B------:R-:W1:Y:S01]  /*0050*/  LDC R17, c[0x0][0x364] ;  /* 0x0000d900ff117b82 */ /* 0x000e620000000800 */
[----:B0-----:R-:W-:-:S07]  /*0060*/  IABS R2, R8 ;  /* 0x0000000800027213 */ /* 0x001fce0000000000 */
[----:B------:R-:W2:Y:S01]  /*0070*/  LDC R16, c[0x0][0x360] ;  /* 0x0000d800ff107b82 */ /* 0x000ea20000000800 */
[----:B------:R-:W-:Y:S01]  /*0080*/  ISETP.NE.AND P2, PT, R8, RZ, PT ;  /* 0x000000ff0800720c */ /* 0x000fe20003f45270 */
[----:B------:R-:W0:Y:S01]  /*0090*/  I2F.RP R0, R2 ;  /* 0x0000000200007306 */ /* 0x000e220000209400 */
[----:B------:R-:W-:Y:S01]  /*00a0*/  LOP3.LUT R9, RZ, R8, RZ, 0x33, !PT ;  /* 0x00000008ff097212 */ /* 0x000fe200078e33ff */
[----:B-1----:R-:W-:-:S04]  /*00b0*/  IMAD R17, R17, UR4, R6 ;  /* 0x0000000411117c24 */ /* 0x002fc8000f8e0206 */
[----:B------:R-:W2:Y:S02]  /*00c0*/  S2UR UR4, SR_CTAID.X ;  /* 0x00000000000479c3 */ /* 0x000ea40000002500 */
[----:B0-----:R-:W0:Y:S01]  /*00d0*/  MUFU.RCP R0, R0 ;  /* 0x0000000000007308 */ /* 0x001e220000001000 */
[----:B------:R-:W-:Y:S02]  /*00e0*/  IABS R7, R17 ;  /* 0x0000001100077213 */ /* 0x000fe40000000000 */
[----:B------:R-:W-:Y:S02]  /*00f0*/  ISETP.GE.AND P1, PT, R17, RZ, PT ;  /* 0x000000ff1100720c */ /* 0x000fe40003f26270 */
[----:B0-----:R-:W-:-:S04]  /*0100*/  IADD3 R4, PT, PT, R0, 0xffffffe, RZ ;  /* 0x0ffffffe00047810 */ /* 0x001fc80007ffe0ff */
[----:B------:R0:W1:Y:S01]  /*0110*/  F2I.FTZ.U32.TRUNC.NTZ R5, R4 ;  /* 0x0000000400057305 */ /* 0x000062000021f000 */
[----:B--2---:R-:W-:Y:S02]  /*0120*/  IMAD R16, R16, UR4, R11 ;  /* 0x0000000410107c24 */ /* 0x004fe4000f8e020b */
[----:B0-----:R-:W-:Y:S01]  /*0130*/  HFMA2 R4, -RZ, RZ, 0, 0 ;  /* 0x00000000ff047431 */ /* 0x001fe200000001ff */
[----:B-1----:R-:W-:-:S05]  /*0140*/  IADD3 R3, PT, PT, RZ, -R5, RZ ;  /* 0x80000005ff037210 */ /* 0x002fca0007ffe0ff */
[----:B------:R-:W-:-:S04]  /*0150*/  IMAD R3, R3, R2, RZ ;  /* 0x0000000203037224 */ /* 0x000fc800078e02ff */
[----:B------:R-:W-:-:S06]  /*0160*/  IMAD.HI.U32 R5, R5, R3, R4 ;  /* 0x0000000305057227 */ /* 0x000fcc00078e0004 */
[----:B------:R-:W-:-:S05]  /*0170*/  IMAD.HI.U32 R3, R5, R7, RZ ;  /* 0x0000000705037227 */ /* 0x000fca00078e00ff */
[----:B------:R-:W-:-:S05]  /*0180*/  IADD3 R0, PT, PT, -R3, RZ, RZ ;  /* 0x000000ff03007210 */ /* 0x000fca0007ffe1ff */
[----:B------:R-:W-:-:S05]  /*0190*/  IMAD R7, R2, R0, R7 ;  /* 0x0000000002077224 */ /* 0x000fca00078e0207 */
[----:B------:R-:W-:-:S13]  /*01a0*/  ISETP.GT.U32.AND P3, PT, R2, R7, PT ;  /* 0x000000070200720c */ /* 0x000fda0003f64070 */
[----:B------:R-:W-:-:S04]  /*01b0*/  @!P3 IADD3 R7, PT, PT, R7, -R2, RZ ;  /* 0x800000020707b210 */ /* 0x000fc80007ffe0ff */
[----:B------:R-:W-:Y:S02]  /*01c0*/  ISETP.GT.U32.AND P0, PT, R2, R7, PT ;  /* 0x000000070200720c */ /* 0x000fe40003f04070 */
[----:B------:R-:W-:-:S04]  /*01d0*/  IADD3 R0, PT, PT, R7, -R2, RZ ;  /* 0x8000000207007210 */ /* 0x000fc80007ffe0ff */
[----:B------:R-:W-:-:S04]  /*01e0*/  SEL R0, R0, R7, !P0 ;  /* 0x0000000700007207 */ /* 0x000fc80004000000 */
[----:B------:R-:W-:-:S04]  /*01f0*/  @!P1 IADD3 R0, PT, PT, -R0, RZ, RZ ;  /* 0x000000ff00009210 */ /* 0x000fc80007ffe1ff */
[----:B------:R-:W-:-:S04]  /*0200*/  SEL R0, R9, R0, !P2 ;  /* 0x0000000009007207 */ /* 0x000fc80005000000 */
[----:B------:R-:W-:-:S13]  /*0210*/  ISETP.NE.AND P0, PT, R0, RZ, PT ;  /* 0x000000ff0000720c */ /* 0x000fda0003f05270 */
[----:B------:R-:W-:Y:S05]  /*0220*/  @P0 EXIT ;  /* 0x000000000000094d */ /* 0x000fea0003800000 */
[----:B------:R-:W-:Y:S02]  /*0230*/  IABS R11, R16 ;  /* 0x00000010000b7213 */ /* 0x000fe40000000000 */
[----:B------:R-:W-:-:S03]  /*0240*/  ISETP.GE.AND P4, PT, R16, RZ, PT ;  /* 0x000000ff1000720c */ /* 0x000fc60003f86270 */
[----:B------:R-:W-:-:S05]  /*0250*/  IMAD.HI.U32 R5, R5, R11, RZ ;  /* 0x0000000b05057227 */ /* 0x000fca00078e00ff */
[----:B------:R-:W-:-:S05]  /*0260*/  IADD3 R0, PT, PT, -R5, RZ, RZ ;  /* 0x000000ff05007210 */ /* 0x000fca0007ffe1ff */
[C---:B------:R-:W-:Y:S02]  /*0270*/  IMAD R11, R2.reuse, R0, R11 ;  /* 0x00000000020b7224 */ /* 0x040fe400078e020b */
[----:B------:R-:W0:Y:S03]  /*0280*/  LDC R0, c[0x0][0x398] ;  /* 0x0000e600ff007b82 */ /* 0x000e260000000800 */
[----:B------:R-:W-:-:S13]  /*0290*/  ISETP.GT.U32.AND P1, PT, R2, R11, PT ;  /* 0x0000000b0200720c */ /* 0x000fda0003f24070 */
[----:B------:R-:W-:-:S04]  /*02a0*/  @!P1 IADD3 R11, PT, PT, R11, -R2, RZ ;  /* 0x800000020b0b9210 */ /* 0x000fc80007ffe0ff */
[----:B------:R-:W-:Y:S02]  /*02b0*/  ISETP.GT.U32.AND P0, PT, R2, R11, PT ;  /* 0x0000000b0200720c */ /* 0x000fe40003f04070 */
[----:B------:R-:W-:-:S04]  /*02c0*/  IADD3 R4, PT, PT, R11, -R2, RZ ;  /* 0x800000020b047210 */ /* 0x000fc80007ffe0ff */
[----:B------:R-:W-:Y:S02]  /*02d0*/  SEL R4, R4, R11, !P0 ;  /* 0x0000000b04047207 */ /* 0x000fe40004000000 */
[----:B0-----:R-:W-:Y:S02]  /*02e0*/  ISETP.GE.AND P0, PT, R0, 0x1, PT ;  /* 0x000000010000780c */ /* 0x001fe40003f06270 */
[----:B------:R-:W-:-:S04]  /*02f0*/  @!P4 IADD3 R4, PT, PT, -R4, RZ, RZ ;  /* 0x000000ff0404c210 */ /* 0x000fc80007ffe1ff */
[----:B------:R-:W-:-:S04]  /*0300*/  SEL R4, R9, R4, !P2 ;  /* 0x0000000409047207 */ /* 0x000fc80005000000 */
[----:B------:R-:W-:-:S13]  /*0310*/  ISETP.NE.OR P0, PT, R4, RZ, !P0 ;  /* 0x000000ff0400720c */ /* 0x000fda0004705670 */
[----:B------:R-:W-:Y:S05]  /*0320*/  @P0 EXIT ;  /* 0x000000000000094d */ /* 0x000fea0003800000 */
[-C--:B------:R-:W-:Y:S01]  /*0330*/  ISETP.GE.U32.AND P5, PT, R7, R2.reuse, PT ;  /* 0x000000020700720c */ /* 0x080fe20003fa6070 */
[----:B------:R-:W0:Y:S01]  /*0340*/  LDCU.64 UR10, c[0x0][0x358] ;  /* 0x00006b00ff0a77ac */ /* 0x000e220008000a00 */
[----:B------:R-:W-:Y:S02]  /*0350*/  ISETP.GE.U32.AND P6, PT, R11, R2, PT ;  /* 0x000000020b00720c */ /* 0x000fe40003fc6070 */
[-C--:B------:R-:W-:Y:S02]  /*0360*/  LOP3.LUT R2, R17, R8.reuse, RZ, 0x3c, !PT ;  /* 0x0000000811027212 */ /* 0x080fe400078e3cff */
[----:B------:R-:W-:Y:S02]  /*0370*/  LOP3.LUT R4, R16, R8, RZ, 0x3c, !PT ;  /* 0x0000000810047212 */ /* 0x000fe400078e3cff */
[----:B------:R-:W-:Y:S02]  /*0380*/  ISETP.GE.AND P4, PT, R2, RZ, PT ;  /* 0x000000ff0200720c */ /* 0x000fe40003f86270 */
[----:B------:R-:W-:-:S02]  /*0390*/  ISETP.GE.AND P0, PT, R4, RZ, PT ;  /* 0x000000ff0400720c */ /* 0x000fc40003f06270 */
[----:B------:R-:W-:Y:S02]  /*03a0*/  @!P1 IADD3 R5, PT, PT, R5, 0x1, RZ ;  /* 0x0000000105059810 */ /* 0x000fe40007ffe0ff */
[----:B------:R-:W-:Y:S02]  /*03b0*/  ISETP.GE.AND P1, PT, R8, 0x1, PT ;  /* 0x000000010800780c */ /* 0x000fe40003f26270 */
[----:B------:R-:W-:Y:S02]  /*03c0*/  @!P3 IADD3 R3, PT, PT, R3, 0x1, RZ ;  /* 0x000000010303b810 */ /* 0x000fe40007ffe0ff */
[----:B------:R-:W-:Y:S02]  /*03d0*/  @P6 IADD3 R5, PT, PT, R5, 0x1, RZ ;  /* 0x0000000105056810 */ /* 0x000fe40007ffe0ff */
[----:B------:R-:W-:-:S03]  /*03e0*/  @P5 IADD3 R3, PT, PT, R3, 0x1, RZ ;  /* 0x0000000103035810 */ /* 0x000fc60007ffe0ff */
[----:B------:R-:W-:Y:S02]  /*03f0*/  @!P0 IADD3 R5, PT, PT, -R5, RZ, RZ ;  /* 0x000000ff05058210 */ /* 0x000fe40007ffe1ff */
[----:B------:R-:W-:Y:S02]  /*0400*/  @!P4 IADD3 R3, PT, PT, -R3, RZ, RZ ;  /* 0x000000ff0303c210 */ /* 0x000fe40007ffe1ff */
[C---:B------:R-:W-:Y:S02]  /*0410*/  SEL R12, R9.reuse, R5, !P2 ;  /* 0x00000005090c7207 */ /* 0x040fe40005000000 */
[----:B------:R-:W-:Y:S01]  /*0420*/  SEL R13, R9, R3, !P2 ;  /* 0x00000003090d7207 */ /* 0x000fe20005000000 */
[----:B0-----:R-:W-:Y:S06]  /*0430*/  @!P1 BRA `(.L_x_4) ;  /* 0x0000002000549947 */ /* 0x001fec0003800000 */
[----:B------:R-:W0:Y:S01]  /*0440*/  LDCU.64 UR4, c[0x0][0x380] ;  /* 0x00007000ff0477ac */ /* 0x000e220008000a00 */
[C---:B------:R-:W-:Y:S01]  /*0450*/  IMAD R7, R8.reuse, R8, RZ ;  /* 0x0000000808077224 */ /* 0x040fe200078e02ff */
[C---:B------:R-:W-:Y:S02]  /*0460*/  LOP3.LUT R10, R8.reuse, 0x7ffffff0, RZ, 0xc0, !PT ;  /* 0x7ffffff0080a7812 */ /* 0x040fe400078ec0ff */
[C---:B------:R-:W-:Y:S02]  /*0470*/  LOP3.LUT R11, R8.reuse, 0xf, RZ, 0xc0, !PT ;  /* 0x0000000f080b7812 */ /* 0x040fe400078ec0ff */
[C---:B------:R-:W-:Y:S02]  /*0480*/  LOP3.LUT R9, R8.reuse, 0x7, RZ, 0xc0, !PT ;  /* 0x0000000708097812 */ /* 0x040fe400078ec0ff */
[----:B------:R-:W-:Y:S02]  /*0490*/  LOP3.LUT R8, R8, 0x3, RZ, 0xc0, !PT ;  /* 0x0000000308087812 */ /* 0x000fe400078ec0ff */
[----:B------:R-:W-:-:S02]  /*04a0*/  I2FP.F32.U32 R7, R7 ;  /* 0x0000000700077245 */ /* 0x000fc40000201000 */
[----:B------:R-:W-:Y:S01]  /*04b0*/  IADD3 R6, PT, PT, -R10, RZ, RZ ;  /* 0x000000ff0a067210 */ /* 0x000fe20007ffe1ff */
[----:B0-----:R-:W-:-:S03]  /*04c0*/  UIADD3 UR7, UP0, UPT, UR4, 0x20, URZ ;  /* 0x0000002004077890 */ /* 0x001fc6000ff1e0ff */
[----:B------:R-:W-:Y:S01]  /*04d0*/  UMOV UR4, URZ ;  /* 0x000000ff00047c82 */ /* 0x000fe20008000000 */
[----:B------:R-:W-:-:S12]  /*04e0*/  UIADD3.X UR8, UPT, UPT, URZ, UR5, URZ, UP0, !UPT ;  /* 0x00000005ff087290 */ /* 0x000fd800087fe4ff */
.L_x_73:
[----:B0-----:R-:W0:Y:S01]  /*04f0*/  LDC R0, c[0x0][0x390] ;  /* 0x0000e400ff007b82 */ /* 0x001e220000000800 */
[----:B------:R-:W-:Y:S01]  /*0500*/  HFMA2 R26, -RZ, RZ, 0, 0 ;  /* 0x00000000ff1a7431 */ /* 0x000fe200000001ff */
[----:B------:R-:W-:Y:S01]  /*0510*/  UMOV UR5, URZ ;  /* 0x000000ff00057c82 */ /* 0x000fe20008000000 */
[----:B0-----:R-:W-:-:S07]  /*0520*/  IMAD R5, R0, UR4, R17 ;  /* 0x0000000400057c24 */ /* 0x001fce000f8e0211 */
.L_x_72:
[----:B------:R-:W0:Y:S01]  /*0530*/  LDCU UR9, c[0x0][0x39c] ;  /* 0x00007380ff0977ac */ /* 0x000e220008000800 */
[----:B------:R-:W-:Y:S02]  /*0540*/  IADD3 R15, PT, PT, R5, UR5, RZ ;  /* 0x00000005050f7c10 */ /* 0x000fe4000fffe0ff */
[----:B------:R-:W-:Y:S01]  /*0550*/  MOV R3, RZ ;  /* 0x000000ff00037202 */ /* 0x000fe20000000f00 */
[----:B------:R-:W1:Y:S01]  /*0560*/  LDCU UR6, c[0x0][0x394] ;  /* 0x00007280ff0677ac */ /* 0x000e620008000800 */
[----:B------:R-:W-:Y:S02]  /*0570*/  UIADD3 UR5, UPT, UPT, UR5, 0x1, URZ ;  /* 0x0000000105057890 */ /* 0x000fe4000fffe0ff */
[----:B0-----:R-:W-:Y:S02]  /*0580*/  UISETP.GE.U32.AND UP0, UPT, UR9, 0x10, UPT ;  /* 0x000000100900788c */ /* 0x001fe4000bf06070 */
[----:B------:R-:W-:Y:S01]  /*0590*/  UISETP.NE.AND UP1, UPT, UR5, UR9, UPT ;  /* 0x000000090500728c */ /* 0x000fe2000bf25270 */
[----:B-1----:R-:W-:-:S06]  /*05a0*/  IMAD R4, R15, UR6, R16 ;  /* 0x000000060f047c24 */ /* 0x002fcc000f8e0210 */
[----:B------:R-:W-:Y:S05]  /*05b0*/  BRA.U !UP0, `(.L_x_5) ;  /* 0x0000000d08e47547 */ /* 0x000fea000b800000 */
[----:B------:R-:W-:Y:S02]  /*05c0*/  MOV R3, R4 ;  /* 0x0000000400037202 */ /* 0x000fe40000000f00 */
[----:B------:R-:W-:-:S07]  /*05d0*/  MOV R2, R6 ;  /* 0x0000000600027202 */ /* 0x000fce0000000f00 */
.L_x_38:
[----:B------:R-:W-:Y:S02]  /*05e0*/  MOV R14, UR7 ;  /* 0x00000007000e7c02 */ /* 0x000fe40008000f00 */
[----:B------:R-:W-:-:S03]  /*05f0*/  MOV R15, UR8 ;  /* 0x00000008000f7c02 */ /* 0x000fc60008000f00 */
[----:B------:R-:W-:-:S05]  /*0600*/  IMAD.WIDE R14, R3, 0x4, R14 ;  /* 0x00000004030e7825 */ /* 0x000fca00078e020e */
[----:B------:R-:W2:Y:S01]  /*0610*/  LDG.E R25, desc[UR10][R14.64+-0x20] ;  /* 0xffffe00a0e197981 */ /* 0x000ea2000c1e1900 */
[----:B------:R-:W0:Y:S01]  /*0620*/  MUFU.RCP R0, R7 ;  /* 0x0000000700007308 */ /* 0x000e220000001000 */
[----:B------:R-:W-:Y:S01]  /*0630*/  IADD3 R2, PT, PT, R2, 0x10, RZ ;  /* 0x0000001002027810 */ /* 0x000fe20007ffe0ff */
[----:B------:R-:W-:Y:S03]  /*0640*/  BSSY.RECONVERGENT B2, `(.L_x_6) ;  /* 0x000000c000027945 */ /* 0x000fe60003800200 */
[----:B------:R-:W-:Y:S01]  /*0650*/  ISETP.NE.AND P2, PT, R2, RZ, PT ;  /* 0x000000ff0200720c */ /* 0x000fe20003f45270 */
[----:B0-----:R-:W-:-:S04]  /*0660*/  FFMA R19, R0, -R7, 1 ;  /* 0x3f80000000137423 */ /* 0x001fc80000000807 */
[----:B------:R-:W-:Y:S01]  /*0670*/  FFMA R0, R0, R19, R0 ;  /* 0x0000001300007223 */ /* 0x000fe20000000000 */
[----:B--2---:R-:W0:Y:S03]  /*0680*/  FCHK P0, R25, R7 ;  /* 0x0000000719007302 */ /* 0x004e260000000000 */
[----:B------:R-:W-:-:S04]  /*0690*/  FFMA R18, R25, R0, RZ ;  /* 0x0000000019127223 */ /* 0x000fc800000000ff */
[----:B------:R-:W-:-:S04]  /*06a0*/  FFMA R19, R18, -R7, R25 ;  /* 0x8000000712137223 */ /* 0x000fc80000000019 */
[----:B------:R-:W-:Y:S01]  /*06b0*/  FFMA R19, R0, R19, R18 ;  /* 0x0000001300137223 */ /* 0x000fe20000000012 */
[----:B0-----:R-:W-:Y:S06]  /*06c0*/  @!P0 BRA `(.L_x_7) ;  /* 0x00000000000c8947 */ /* 0x001fec0003800000 */
[----:B------:R-:W-:-:S07]  /*06d0*/  MOV R18, 0x6f0 ;  /* 0x000006f000127802 */ /* 0x000fce0000000f00 */
[----:B------:R-:W-:Y:S05]  /*06e0*/  CALL.REL.NOINC `($__internal_0_$__cuda_sm3x_div_rn_noftz_f32_slowpath) ;  /* 0x0000002400187944 */ /* 0x000fea0003c00000 */
[----:B------:R-:W-:-:S07]  /*06f0*/  MOV R19, R0 ;  /* 0x0000000000137202 */ /* 0x000fce0000000f00 */
.L_x_7:
[----:B------:R-:W-:Y:S05]  /*0700*/  BSYNC.RECONVERGENT B2 ;  /* 0x0000000000027941 */ /* 0x000fea0003800200 */
.L_x_6:
[----:B------:R-:W2:Y:S01]  /*0710*/  LDG.E R25, desc[UR10][R14.64+-0x1c] ;  /* 0xffffe40a0e197981 */ /* 0x000ea2000c1e1900 */
[----:B------:R-:W0:Y:S01]  /*0720*/  MUFU.RCP R0, R7 ;  /* 0x0000000700007308 */ /* 0x000e220000001000 */
[----:B------:R-:W-:Y:S01]  /*0730*/  BSSY.RECONVERGENT B2, `(.L_x_8) ;  /* 0x000000c000027945 */ /* 0x000fe20003800200 */
[----:B------:R-:W-:Y:S01]  /*0740*/  FADD R26, R19, R26 ;  /* 0x0000001a131a7221 */ /* 0x000fe20000000000 */
        /* <DEDUP_REMOVED lines=10> */
.L_x_9:
[----:B------:R-:W-:Y:S05]  /*07f0*/  BSYNC.RECONVERGENT B2 ;  /* 0x0000000000027941 */ /* 0x000fea0003800200 */
.L_x_8:
        /* <DEDUP_REMOVED lines=14> */
.L_x_11:
[----:B------:R-:W-:Y:S05]  /*08e0*/  BSYNC.RECONVERGENT B2 ;  /* 0x0000000000027941 */ /* 0x000fea0003800200 */
.L_x_10:
        /* <DEDUP_REMOVED lines=14> */
.L_x_13:
[----:B------:R-:W-:Y:S05]  /*09d0*/  BSYNC.RECONVERGENT B2 ;  /* 0x0000000000027941 */ /* 0x000fea0003800200 */
.L_x_12:
        /* <DEDUP_REMOVED lines=14> */
.L_x_15:
[----:B------:R-:W-:Y:S05]  /*0ac0*/  BSYNC.RECONVERGENT B2 ;  /* 0x0000000000027941 */ /* 0x000fea0003800200 */
.L_x_14:
        /* <DEDUP_REMOVED lines=14> */
.L_x_17:
[----:B------:R-:W-:Y:S05]  /*0bb0*/  BSYNC.RECONVERGENT B2 ;  /* 0x0000000000027941 */ /* 0x000fea0003800200 */
.L_x_16:
        /* <DEDUP_REMOVED lines=14> */
.L_x_19:
[----:B------:R-:W-:Y:S05]  /*0ca0*/  BSYNC.RECONVERGENT B2 ;  /* 0x0000000000027941 */ /* 0x000fea0003800200 */
.L_x_18:
        /* <DEDUP_REMOVED lines=14> */
.L_x_21:
[----:B------:R-:W-:Y:S05]  /*0d90*/  BSYNC.RECONVERGENT B2 ;  /* 0x0000000000027941 */ /* 0x000fea0003800200 */
.L_x_20:
        /* <DEDUP_REMOVED lines=14> */
.L_x_23:
[----:B------:R-:W-:Y:S05]  /*0e80*/  BSYNC.RECONVERGENT B2 ;  /* 0x0000000000027941 */ /* 0x000fea0003800200 */
.L_x_22:
        /* <DEDUP_REMOVED lines=14> */
.L_x_25:
[----:B------:R-:W-:Y:S05]  /*0f70*/  BSYNC.RECONVERGENT B2 ;  /* 0x0000000000027941 */ /* 0x000fea0003800200 */
.L_x_24:
        /* <DEDUP_REMOVED lines=14> */
.L_x_27:
[----:B------:R-:W-:Y:S05]  /*1060*/  BSYNC.RECONVERGENT B2 ;  /* 0x0000000000027941 */ /* 0x000fea0003800200 */
.L_x_26:
        /* <DEDUP_REMOVED lines=14> */
.L_x_29:
[----:B------:R-:W-:Y:S05]  /*1150*/  BSYNC.RECONVERGENT B2 ;  /* 0x0000000000027941 */ /* 0x000fea0003800200 */
.L_x_28:
        /* <DEDUP_REMOVED lines=14> */
.L_x_31:
[----:B------:R-:W-:Y:S05]  /*1240*/  BSYNC.RECONVERGENT B2 ;  /* 0x0000000000027941 */ /* 0x000fea0003800200 */
.L_x_30:
        /* <DEDUP_REMOVED lines=14> */
.L_x_33:
[----:B------:R-:W-:Y:S05]  /*1330*/  BSYNC.RECONVERGENT B2 ;  /* 0x0000000000027941 */ /* 0x000fea0003800200 */
.L_x_32:
        /* <DEDUP_REMOVED lines=14> */
.L_x_35:
[----:B------:R-:W-:Y:S05]  /*1420*/  BSYNC.RECONVERGENT B2 ;  /* 0x0000000000027941 */ /* 0x000fea0003800200 */
.L_x_34:
        /* <DEDUP_REMOVED lines=13> */
.L_x_37:
[----:B------:R-:W-:Y:S05]  /*1500*/  BSYNC.RECONVERGENT B2 ;  /* 0x0000000000027941 */ /* 0x000fea0003800200 */
.L_x_36:
[----:B------:R-:W-:Y:S01]  /*1510*/  FADD R26, R26, R0 ;  /* 0x000000001a1a7221 */ /* 0x000fe20000000000 */
[----:B------:R-:W-:Y:S01]  /*1520*/  IADD3 R3, PT, PT, R3, 0x10, RZ ;  /* 0x0000001003037810 */ /* 0x000fe20007ffe0ff */
[----:B------:R-:W-:Y:S06]  /*1530*/  @P2 BRA `(.L_x_38) ;  /* 0xfffffff000282947 */ /* 0x000fec000383ffff */
[----:B------:R-:W-:-:S07]  /*1540*/  MOV R3, R10 ;  /* 0x0000000a00037202 */ /* 0x000fce0000000f00 */
.L_x_5:
[----:B------:R-:W-:-:S13]  /*1550*/  ISETP.NE.AND P0, PT, R11, RZ, PT ;  /* 0x000000ff0b00720c */ /* 0x000fda0003f05270 */
[----:B------:R-:W-:Y:S05]  /*1560*/  @!P0 BRA `(.L_x_39) ;  /* 0x0000000c00d48947 */ /* 0x000fea0003800000 */
[----:B------:R-:W-:-:S04]  /*1570*/  IADD3 R0, PT, PT, R11, -0x1, RZ ;  /* 0xffffffff0b007810 */ /* 0x000fc80007ffe0ff */
[----:B------:R-:W-:-:S13]  /*1580*/  ISETP.GE.U32.AND P0, PT, R0, 0x7, PT ;  /* 0x000000070000780c */ /* 0x000fda0003f06070 */
[----:B------:R-:W-:Y:S05]  /*1590*/  @!P0 BRA `(.L_x_40) ;  /* 0x0000000400ec8947 */ /* 0x000fea0003800000 */
[----:B------:R-:W0:Y:S01]  /*15a0*/  LDC.64 R14, c[0x0][0x380] ;  /* 0x0000e000ff0e7b82 */ /* 0x000e220000000a00 */
[----:B------:R-:W-:-:S05]  /*15b0*/  IADD3 R19, PT, PT, R4, R3, RZ ;  /* 0x0000000304137210 */ /* 0x000fca0007ffe0ff */
[----:B0-----:R-:W-:-:S05]  /*15c0*/  IMAD.WIDE R14, R19, 0x4, R14 ;  /* 0x00000004130e7825 */ /* 0x001fca00078e020e */
[----:B------:R-:W2:Y:S01]  /*15d0*/  LDG.E R25, desc[UR10][R14.64] ;  /* 0x0000000a0e197981 */ /* 0x000ea2000c1e1900 */
[----:B------:R-:W0:Y:S01]  /*15e0*/  MUFU.RCP R0, R7 ;  /* 0x0000000700007308 */ /* 0x000e220000001000 */
[----:B------:R-:W-:Y:S01]  /*15f0*/  BSSY.RECONVERGENT B2, `(.L_x_41) ;  /* 0x000000b000027945 */ /* 0x000fe20003800200 */
[----:B0-----:R-:W-:-:S04]  /*1600*/  FFMA R19, R0, -R7, 1 ;  /* 0x3f80000000137423 */ /* 0x001fc80000000807 */
[----:B------:R-:W-:Y:S02]  /*1610*/  FFMA R0, R0, R19, R0 ;  /* 0x0000001300007223 */ /* 0x000fe40000000000 */
[----:B--2---:R-:W0:Y:S02]  /*1620*/  FCHK P0, R25, R7 ;  /* 0x0000000719007302 */ /* 0x004e240000000000 */
[----:B------:R-:W-:-:S04]  /*1630*/  FFMA R2, R0, R25, RZ ;  /* 0x0000001900027223 */ /* 0x000fc800000000ff */
[----:B------:R-:W-:-:S04]  /*1640*/  FFMA R19, R2, -R7, R25 ;  /* 0x8000000702137223 */ /* 0x000fc80000000019 */
[----:B------:R-:W-:Y:S01]  /*1650*/  FFMA R19, R0, R19, R2 ;  /* 0x0000001300137223 */ /* 0x000fe20000000002 */
[----:B0-----:R-:W-:Y:S06]  /*1660*/  @!P0 BRA `(.L_x_42) ;  /* 0x00000000000c8947 */ /* 0x001fec0003800000 */
[----:B------:R-:W-:-:S07]  /*1670*/  MOV R18, 0x1690 ;  /* 0x0000169000127802 */ /* 0x000fce0000000f00 */
[----:B------:R-:W-:Y:S05]  /*1680*/  CALL.REL.NOINC `($__internal_0_$__cuda_sm3x_div_rn_noftz_f32_slowpath) ;  /* 0x0000001400307944 */ /* 0x000fea0003c00000 */
[----:B------:R-:W-:-:S07]  /*1690*/  MOV R19, R0 ;  /* 0x0000000000137202 */ /* 0x000fce0000000f00 */
.L_x_42:
[----:B------:R-:W-:Y:S05]  /*16a0*/  BSYNC.RECONVERGENT B2 ;  /* 0x0000000000027941 */ /* 0x000fea0003800200 */
.L_x_41:
        /* <DEDUP_REMOVED lines=14> */
.L_x_44:
[----:B------:R-:W-:Y:S05]  /*1790*/  BSYNC.RECONVERGENT B2 ;  /* 0x0000000000027941 */ /* 0x000fea0003800200 */
.L_x_43:
        /* <DEDUP_REMOVED lines=14> */
.L_x_46:
[----:B------:R-:W-:Y:S05]  /*1880*/  BSYNC.RECONVERGENT B2 ;  /* 0x0000000000027941 */ /* 0x000fea0003800200 */
.L_x_45:
        /* <DEDUP_REMOVED lines=14> */
.L_x_48:
[----:B------:R-:W-:Y:S05]  /*1970*/  BSYNC.RECONVERGENT B2 ;  /* 0x0000000000027941 */ /* 0x000fea0003800200 */
.L_x_47:
        /* <DEDUP_REMOVED lines=14> */
.L_x_50:
[----:B------:R-:W-:Y:S05]  /*1a60*/  BSYNC.RECONVERGENT B2 ;  /* 0x0000000000027941 */ /* 0x000fea0003800200 */
.L_x_49:
        /* <DEDUP_REMOVED lines=14> */
.L_x_52:
[----:B------:R-:W-:Y:S05]  /*1b50*/  BSYNC.RECONVERGENT B2 ;  /* 0x0000000000027941 */ /* 0x000fea0003800200 */
.L_x_51:
        /* <DEDUP_REMOVED lines=14> */
.L_x_54:
[----:B------:R-:W-:Y:S05]  /*1c40*/  BSYNC.RECONVERGENT B2 ;  /* 0x0000000000027941 */ /* 0x000fea0003800200 */
.L_x_53:
        /* <DEDUP_REMOVED lines=13> */
.L_x_56:
[----:B------:R-:W-:Y:S05]  /*1d20*/  BSYNC.RECONVERGENT B2 ;  /* 0x0000000000027941 */ /* 0x000fea0003800200 */
.L_x_55:
[----:B------:R-:W-:Y:S01]  /*1d30*/  FADD R26, R2, R0 ;  /* 0x00000000021a7221 */ /* 0x000fe20000000000 */
[----:B------:R-:W-:-:S07]  /*1d40*/  IADD3 R3, PT, PT, R3, 0x8, RZ ;  /* 0x0000000803037810 */ /* 0x000fce0007ffe0ff */
.L_x_40:
        /* <DEDUP_REMOVED lines=21> */
.L_x_59:
[----:B------:R-:W-:Y:S05]  /*1ea0*/  BSYNC.RECONVERGENT B2 ;  /* 0x0000000000027941 */ /* 0x000fea0003800200 */
.L_x_58:
        /* <DEDUP_REMOVED lines=14> */
.L_x_61:
[----:B------:R-:W-:Y:S05]  /*1f90*/  BSYNC.RECONVERGENT B2 ;  /* 0x0000000000027941 */ /* 0x000fea0003800200 */
.L_x_60:
        /* <DEDUP_REMOVED lines=14> */
.L_x_63:
[----:B------:R-:W-:Y:S05]  /*2080*/  BSYNC.RECONVERGENT B2 ;  /* 0x0000000000027941 */ /* 0x000fea0003800200 */
.L_x_62:
        /* <DEDUP_REMOVED lines=13> */
.L_x_65:
[----:B------:R-:W-:Y:S05]  /*2160*/  BSYNC.RECONVERGENT B2 ;  /* 0x0000000000027941 */ /* 0x000fea0003800200 */
.L_x_64:
[----:B------:R-:W-:Y:S01]  /*2170*/  FADD R26, R2, R0 ;  /* 0x00000000021a7221 */ /* 0x000fe20000000000 */
[----:B------:R-:W-:-:S07]  /*2180*/  IADD3 R3, PT, PT, R3, 0x4, RZ ;  /* 0x0000000403037810 */ /* 0x000fce0007ffe0ff */
.L_x_57:
[----:B------:R-:W-:-:S13]  /*2190*/  ISETP.NE.AND P0, PT, R8, RZ, PT ;  /* 0x000000ff0800720c */ /* 0x000fda0003f05270 */
[----:B------:R-:W-:Y:S05]  /*21a0*/  @!P0 BRA `(.L_x_39) ;  /* 0x0000000000c48947 */ /* 0x000fea0003800000 */
[----:B------:R-:W0:Y:S01]  /*21b0*/  LDC.64 R14, c[0x0][0x380] ;  /* 0x0000e000ff0e7b82 */ /* 0x000e220000000a00 */
[----:B------:R-:W-:-:S05]  /*21c0*/  IADD3 R3, PT, PT, R4, R3, RZ ;  /* 0x0000000304037210 */ /* 0x000fca0007ffe0ff */
[----:B0-----:R-:W-:-:S05]  /*21d0*/  IMAD.WIDE R2, R3, 0x4, R14 ;  /* 0x0000000403027825 */ /* 0x001fca00078e020e */
[----:B------:R-:W2:Y:S01]  /*21e0*/  LDG.E R25, desc[UR10][R2.64] ;  /* 0x0000000a02197981 */ /* 0x000ea2000c1e1900 */
[----:B------:R-:W0:Y:S01]  /*21f0*/  MUFU.RCP R0, R7 ;  /* 0x0000000700007308 */ /* 0x000e220000001000 */
[----:B------:R-:W-:Y:S01]  /*2200*/  BSSY.RECONVERGENT B2, `(.L_x_66) ;  /* 0x000000b000027945 */ /* 0x000fe20003800200 */
[----:B------:R-:W-:Y:S01]  /*2210*/  ISETP.NE.AND P2, PT, R8, 0x1, PT ;  /* 0x000000010800780c */ /* 0x000fe20003f45270 */
        /* <DEDUP_REMOVED lines=9> */
.L_x_67:
[----:B------:R-:W-:Y:S05]  /*22b0*/  BSYNC.RECONVERGENT B2 ;  /* 0x0000000000027941 */ /* 0x000fea0003800200 */
.L_x_66:
[----:B------:R-:W-:Y:S01]  /*22c0*/  FADD R26, R26, R0 ;  /* 0x000000001a1a7221 */ /* 0x000fe20000000000 */
[----:B------:R-:W-:Y:S06]  /*22d0*/  @!P2 BRA `(.L_x_39) ;  /* 0x000000000078a947 */ /* 0x000fec0003800000 */
        /* <DEDUP_REMOVED lines=13> */
.L_x_69:
[----:B------:R-:W-:Y:S05]  /*23b0*/  BSYNC.RECONVERGENT B2 ;  /* 0x0000000000027941 */ /* 0x000fea0003800200 */
.L_x_68:
[----:B------:R-:W-:Y:S01]  /*23c0*/  FADD R26, R26, R0 ;  /* 0x000000001a1a7221 */ /* 0x000fe20000000000 */
[----:B------:R-:W-:Y:S06]  /*23d0*/  @!P2 BRA `(.L_x_39) ;  /* 0x000000000038a947 */ /* 0x000fec0003800000 */
        /* <DEDUP_REMOVED lines=12> */
.L_x_71:
[----:B------:R-:W-:Y:S05]  /*24a0*/  BSYNC.RECONVERGENT B2 ;  /* 0x0000000000027941 */ /* 0x000fea0003800200 */
.L_x_70:
[----:B------:R-:W-:-:S07]  /*24b0*/  FADD R26, R26, R0 ;  /* 0x000000001a1a7221 */ /* 0x000fce0000000000 */
.L_x_39:
[----:B------:R-:W-:Y:S05]  /*24c0*/  BRA.U UP1, `(.L_x_72) ;  /* 0xffffffe101187547 */ /* 0x000fea000b83ffff */
[----:B------:R-:W0:Y:S01]  /*24d0*/  LDC.64 R4, c[0x0][0x3a0] ;  /* 0x0000e800ff047b82 */ /* 0x000e220000000a00 */
[----:B------:R-:W-:-:S07]  /*24e0*/  UIADD3 UR6, UPT, UPT, UR4, 0x1, URZ ;  /* 0x0000000104067890 */ /* 0x000fce000fffe0ff */
[----:B------:R-:W1:Y:S08]  /*24f0*/  LDC R0, c[0x0][0x398] ;  /* 0x0000e600ff007b82 */ /* 0x000e700000000800 */
[----:B------:R-:W2:Y:S01]  /*2500*/  LDC.64 R2, c[0x0][0x388] ;  /* 0x0000e200ff027b82 */ /* 0x000ea20000000a00 */
[----:B0-----:R-:W-:-:S04]  /*2510*/  IMAD R4, R4, UR4, R13 ;  /* 0x0000000404047c24 */ /* 0x001fc8000f8e020d */
[----:B------:R-:W-:Y:S01]  /*2520*/  IMAD R5, R4, R5, R12 ;  /* 0x0000000504057224 */ /* 0x000fe200078e020c */
[----:B-1----:R-:W-:-:S03]  /*2530*/  ISETP.NE.AND P0, PT, R0, UR6, PT ;  /* 0x0000000600007c0c */ /* 0x002fc6000bf05270 */
[----:B--2---:R-:W-:-:S05]  /*2540*/  IMAD.WIDE R2, R5, 0x4, R2 ;  /* 0x0000000405027825 */ /* 0x004fca00078e0202 */
[----:B------:R0:W-:Y:S05]  /*2550*/  STG.E desc[UR10][R2.64], R26 ;  /* 0x0000001a02007986 */ /* 0x0001ea000c10190a */
[----:B------:R-:W-:Y:S05]  /*2560*/  @!P0 EXIT ;  /* 0x000000000000894d */ /* 0x000fea0003800000 */
[----:B------:R-:W-:Y:S01]  /*2570*/  UMOV UR4, UR6 ;  /* 0x0000000600047c82 */ /* 0x000fe20008000000 */
[----:B------:R-:W-:Y:S05]  /*2580*/  BRA `(.L_x_73) ;  /* 0xffffffdc00d87947 */ /* 0x000fea000383ffff */
.L_x_4:
[C---:B------:R-:W-:Y:S01]  /*2590*/  ISETP.GE.U32.AND P0, PT, R0.reuse, 0x8, PT ;  /* 0x000000080000780c */ /* 0x040fe20003f06070 */
[----:B------:R-:W-:Y:S01]  /*25a0*/  HFMA2 R2, -RZ, RZ, 0, 0 ;  /* 0x00000000ff027431 */ /* 0x000fe200000001ff */
[----:B------:R-:W-:-:S04]  /*25b0*/  LOP3.LUT R22, R0, 0x7, RZ, 0xc0, !PT ;  /* 0x0000000700167812 */ /* 0x000fc800078ec0ff */
[----:B------:R-:W-:-:S07]  /*25c0*/  ISETP.NE.AND P1, PT, R22, RZ, PT ;  /* 0x000000ff1600720c */ /* 0x000fce0003f25270 */
[----:B------:R-:W-:Y:S06]  /*25d0*/  @!P0 BRA `(.L_x_74) ;  /* 0x00000000009c8947 */ /* 0x000fec0003800000 */
[----:B------:R-:W0:Y:S01]  /*25e0*/  LDC.64 R4, c[0x0][0x388] ;  /* 0x0000e200ff047b82 */ /* 0x000e220000000a00 */
[----:B------:R-:W-:Y:S01]  /*25f0*/  LOP3.LUT R2, R0, 0x7ffffff8, RZ, 0xc0, !PT ;  /* 0x7ffffff800027812 */ /* 0x000fe200078ec0ff */
[----:B------:R-:W-:-:S06]  /*2600*/  UMOV UR4, URZ ;  /* 0x000000ff00047c82 */ /* 0x000fcc0008000000 */
[----:B------:R-:W1:Y:S02]  /*2610*/  LDC.64 R6, c[0x0][0x3a0] ;  /* 0x0000e800ff067b82 */ /* 0x000e640000000a00 */
.L_x_75:
[----:B-1----:R-:W-:Y:S01]  /*2620*/  IMAD R3, R6, UR4, R13 ;  /* 0x0000000406037c24 */ /* 0x002fe2000f8e020d */
[----:B------:R-:W-:-:S03]  /*2630*/  UIADD3 UR4, UPT, UPT, UR4, 0x8, URZ ;  /* 0x0000000804047890 */ /* 0x000fc6000fffe0ff */
[C---:B--2---:R-:W-:Y:S01]  /*2640*/  IMAD R9, R3.reuse, R7, R12 ;  /* 0x0000000703097224 */ /* 0x044fe200078e020c */
[-C--:B------:R-:W-:Y:S02]  /*2650*/  IADD3 R11, PT, PT, R3, R6.reuse, RZ ;  /* 0x00000006030b7210 */ /* 0x080fe40007ffe0ff */
[----:B------:R-:W-:Y:S01]  /*2660*/  ISETP.NE.AND P0, PT, R2, UR4, PT ;  /* 0x0000000402007c0c */ /* 0x000fe2000bf05270 */
[----:B0-----:R-:W-:Y:S01]  /*2670*/  IMAD.WIDE R8, R9, 0x4, R4 ;  /* 0x0000000409087825 */ /* 0x001fe200078e0204 */
[----:B------:R-:W-:-:S03]  /*2680*/  IADD3 R15, PT, PT, R11, R6, RZ ;  /* 0x000000060b0f7210 */ /* 0x000fc60007ffe0ff */
[-CC-:B------:R-:W-:Y:S01]  /*2690*/  IMAD R17, R11, R7.reuse, R12.reuse ;  /* 0x000000070b117224 */ /* 0x180fe200078e020c */
[CC--:B------:R-:W-:Y:S01]  /*26a0*/  IADD3 R19, PT, PT, R15.reuse, R6.reuse, RZ ;  /* 0x000000060f137210 */ /* 0x0c0fe20007ffe0ff */
[----:B------:R-:W-:Y:S01]  /*26b0*/  IMAD R15, R15, R7, R12 ;  /* 0x000000070f0f7224 */ /* 0x000fe200078e020c */
[----:B------:R0:W-:Y:S01]  /*26c0*/  STG.E desc[UR10][R8.64], RZ ;  /* 0x000000ff08007986 */ /* 0x0001e2000c10190a */
[----:B------:R-:W-:Y:S01]  /*26d0*/  IMAD.WIDE R16, R17, 0x4, R4 ;  /* 0x0000000411107825 */ /* 0x000fe200078e0204 */
        /* <DEDUP_REMOVED lines=8> */
[C---:B------:R-:W-:Y:S01]  /*2760*/  IADD3 R18, PT, PT, R23.reuse, R6, RZ ;  /* 0x0000000617127210 */ /* 0x040fe20007ffe0ff */
[----:B------:R-:W-:Y:S01]  /*2770*/  IMAD R23, R23, R7, R12 ;  /* 0x0000000717177224 */ /* 0x000fe200078e020c */
[----:B------:R2:W-:Y:S01]  /*2780*/  STG.E desc[UR10][R14.64], RZ ;  /* 0x000000ff0e007986 */ /* 0x0005e2000c10190a */
[----:B------:R-:W-:-:S04]  /*2790*/  IMAD.WIDE R10, R11, 0x4, R4 ;  /* 0x000000040b0a7825 */ /* 0x000fc800078e0204 */
[----:B------:R-:W-:Y:S01]  /*27a0*/  IMAD R21, R18, R7, R12 ;  /* 0x0000000712157224 */ /* 0x000fe200078e020c */
[----:B------:R2:W-:Y:S01]  /*27b0*/  STG.E desc[UR10][R10.64], RZ ;  /* 0x000000ff0a007986 */ /* 0x0005e2000c10190a */
[----:B0-----:R-:W-:-:S04]  /*27c0*/  IMAD.WIDE R8, R3, 0x4, R4 ;  /* 0x0000000403087825 */ /* 0x001fc800078e0204 */
[--C-:B------:R-:W-:Y:S01]  /*27d0*/  IMAD.WIDE R18, R19, 0x4, R4.reuse ;  /* 0x0000000413127825 */ /* 0x100fe200078e0204 */
[----:B------:R2:W-:Y:S03]  /*27e0*/  STG.E desc[UR10][R8.64], RZ ;  /* 0x000000ff08007986 */ /* 0x0005e6000c10190a */
[--C-:B-1----:R-:W-:Y:S01]  /*27f0*/  IMAD.WIDE R16, R23, 0x4, R4.reuse ;  /* 0x0000000417107825 */ /* 0x102fe200078e0204 */
[----:B------:R2:W-:Y:S03]  /*2800*/  STG.E desc[UR10][R18.64], RZ ;  /* 0x000000ff12007986 */ /* 0x0005e6000c10190a */
[----:B------:R-:W-:Y:S01]  /*2810*/  IMAD.WIDE R20, R21, 0x4, R4 ;  /* 0x0000000415147825 */ /* 0x000fe200078e0204 */
[----:B------:R2:W-:Y:S04]  /*2820*/  STG.E desc[UR10][R16.64], RZ ;  /* 0x000000ff10007986 */ /* 0x0005e8000c10190a */
[----:B------:R2:W-:Y:S01]  /*2830*/  STG.E desc[UR10][R20.64], RZ ;  /* 0x000000ff14007986 */ /* 0x0005e2000c10190a */
[----:B------:R-:W-:Y:S05]  /*2840*/  @P0 BRA `(.L_x_75) ;  /* 0xfffffffc00740947 */ /* 0x000fea000383ffff */
.L_x_74:
[----:B------:R-:W-:Y:S05]  /*2850*/  @!P1 EXIT ;  /* 0x000000000000994d */ /* 0x000fea0003800000 */
[----:B------:R-:W-:Y:S02]  /*2860*/  ISETP.GE.U32.AND P0, PT, R22, 0x4, PT ;  /* 0x000000041600780c */ /* 0x000fe40003f06070 */
[----:B--2---:R-:W-:-:S04]  /*2870*/  LOP3.LUT R14, R0, 0x3, RZ, 0xc0, !PT ;  /* 0x00000003000e7812 */ /* 0x004fc800078ec0ff */
[----:B------:R-:W-:-:S07]  /*2880*/  ISETP.NE.AND P1, PT, R14, RZ, PT ;  /* 0x000000ff0e00720c */ /* 0x000fce0003f25270 */
[----:B------:R-:W-:Y:S06]  /*2890*/  @!P0 BRA `(.L_x_76) ;  /* 0x00000000004c8947 */ /* 0x000fec0003800000 */
[----:B------:R-:W0:Y:S01]  /*28a0*/  LDCU.64 UR4, c[0x0][0x3a0] ;  /* 0x00007400ff0477ac */ /* 0x000e220008000a00 */
[----:B------:R-:W1:Y:S01]  /*28b0*/  LDC.64 R4, c[0x0][0x388] ;  /* 0x0000e200ff047b82 */ /* 0x000e620000000a00 */
[C---:B0-----:R-:W-:Y:S01]  /*28c0*/  IMAD R3, R2.reuse, UR4, R13 ;  /* 0x0000000402037c24 */ /* 0x041fe2000f8e020d */
[----:B------:R-:W-:-:S03]  /*28d0*/  IADD3 R2, PT, PT, R2, 0x4, RZ ;  /* 0x0000000402027810 */ /* 0x000fc60007ffe0ff */
[C---:B------:R-:W-:Y:S01]  /*28e0*/  IMAD R7, R3.reuse, UR5, R12 ;  /* 0x0000000503077c24 */ /* 0x040fe2000f8e020c */
[----:B------:R-:W-:-:S03]  /*28f0*/  IADD3 R9, PT, PT, R3, UR4, RZ ;  /* 0x0000000403097c10 */ /* 0x000fc6000fffe0ff */
[----:B-1----:R-:W-:Y:S01]  /*2900*/  IMAD.WIDE R6, R7, 0x4, R4 ;  /* 0x0000000407067825 */ /* 0x002fe200078e0204 */
[----:B------:R-:W-:-:S03]  /*2910*/  IADD3 R11, PT, PT, R9, UR4, RZ ;  /* 0x00000004090b7c10 */ /* 0x000fc6000fffe0ff */
[--C-:B------:R-:W-:Y:S01]  /*2920*/  IMAD R9, R9, UR5, R12.reuse ;  /* 0x0000000509097c24 */ /* 0x100fe2000f8e020c */
[C---:B------:R-:W-:Y:S01]  /*2930*/  IADD3 R15, PT, PT, R11.reuse, UR4, RZ ;  /* 0x000000040b0f7c10 */ /* 0x040fe2000fffe0ff */
[----:B------:R-:W-:Y:S01]  /*2940*/  IMAD R11, R11, UR5, R12 ;  /* 0x000000050b0b7c24 */ /* 0x000fe2000f8e020c */
[----:B------:R0:W-:Y:S01]  /*2950*/  STG.E desc[UR10][R6.64], RZ ;  /* 0x000000ff06007986 */ /* 0x0001e2000c10190a */
[----:B------:R-:W-:-:S04]  /*2960*/  IMAD.WIDE R8, R9, 0x4, R4 ;  /* 0x0000000409087825 */ /* 0x000fc800078e0204 */
[----:B------:R-:W-:Y:S01]  /*2970*/  IMAD R15, R15, UR5, R12 ;  /* 0x000000050f0f7c24 */ /* 0x000fe2000f8e020c */
[----:B------:R0:W-:Y:S01]  /*2980*/  STG.E desc[UR10][R8.64], RZ ;  /* 0x000000ff08007986 */ /* 0x0001e2000c10190a */
[----:B------:R-:W-:-:S04]  /*2990*/  IMAD.WIDE R10, R11, 0x4, R4 ;  /* 0x000000040b0a7825 */ /* 0x000fc800078e0204 */
[----:B------:R-:W-:Y:S01]  /*29a0*/  IMAD.WIDE R4, R15, 0x4, R4 ;  /* 0x000000040f047825 */ /* 0x000fe200078e0204 */
[----:B------:R0:W-:Y:S04]  /*29b0*/  STG.E desc[UR10][R10.64], RZ ;  /* 0x000000ff0a007986 */ /* 0x0001e8000c10190a */
[----:B------:R0:W-:Y:S02]  /*29c0*/  STG.E desc[UR10][R4.64], RZ ;  /* 0x000000ff04007986 */ /* 0x0001e4000c10190a */
.L_x_76:
[----:B------:R-:W-:Y:S05]  /*29d0*/  @!P1 EXIT ;  /* 0x000000000000994d */ /* 0x000fea0003800000 */
[----:B------:R-:W-:Y:S02]  /*29e0*/  ISETP.NE.AND P0, PT, R14, 0x1, PT ;  /* 0x000000010e00780c */ /* 0x000fe40003f05270 */
[----:B------:R-:W-:-:S04]  /*29f0*/  LOP3.LUT R0, R0, 0x1, RZ, 0xc0, !PT ;  /* 0x0000000100007812 */ /* 0x000fc800078ec0ff */
[----:B------:R-:W-:-:S07]  /*2a00*/  ISETP.NE.U32.AND P1, PT, R0, 0x1, PT ;  /* 0x000000010000780c */ /* 0x000fce0003f25070 */
[----:B------:R-:W-:Y:S06]  /*2a10*/  @!P0 BRA `(.L_x_77) ;  /* 0x00000000002c8947 */ /* 0x000fec0003800000 */
[----:B------:R-:W1:Y:S01]  /*2a20*/  LDCU.64 UR4, c[0x0][0x3a0] ;  /* 0x00007400ff0477ac */ /* 0x000e620008000a00 */
[----:B0-----:R-:W0:Y:S01]  /*2a30*/  LDC.64 R4, c[0x0][0x388] ;  /* 0x0000e200ff047b82 */ /* 0x001e220000000a00 */
[C---:B-1----:R-:W-:Y:S01]  /*2a40*/  IMAD R3, R2.reuse, UR4, R13 ;  /* 0x0000000402037c24 */ /* 0x042fe2000f8e020d */
[----:B------:R-:W-:-:S03]  /*2a50*/  IADD3 R2, PT, PT, R2, 0x2, RZ ;  /* 0x0000000202027810 */ /* 0x000fc60007ffe0ff */
[C---:B------:R-:W-:Y:S01]  /*2a60*/  IMAD R7, R3.reuse, UR5, R12 ;  /* 0x0000000503077c24 */ /* 0x040fe2000f8e020c */
[----:B------:R-:W-:-:S03]  /*2a70*/  IADD3 R9, PT, PT, R3, UR4, RZ ;  /* 0x0000000403097c10 */ /* 0x000fc6000fffe0ff */
[----:B0-----:R-:W-:-:S04]  /*2a80*/  IMAD.WIDE R6, R7, 0x4, R4 ;  /* 0x0000000407067825 */ /* 0x001fc800078e0204 */
[----:B------:R-:W-:Y:S01]  /*2a90*/  IMAD R9, R9, UR5, R12 ;  /* 0x0000000509097c24 */ /* 0x000fe2000f8e020c */
[----:B------:R1:W-:Y:S03]  /*2aa0*/  STG.E desc[UR10][R6.64], RZ ;  /* 0x000000ff06007986 */ /* 0x0003e6000c10190a */
[----:B------:R-:W-:-:S05]  /*2ab0*/  IMAD.WIDE R4, R9, 0x4, R4 ;  /* 0x0000000409047825 */ /* 0x000fca00078e0204 */
[----:B------:R1:W-:Y:S02]  /*2ac0*/  STG.E desc[UR10][R4.64], RZ ;  /* 0x000000ff04007986 */ /* 0x0003e4000c10190a */
.L_x_77:
[----:B------:R-:W-:Y:S05]  /*2ad0*/  @P1 EXIT ;  /* 0x000000000000194d */ /* 0x000fea0003800000 */
[----:B------:R-:W2:Y:S01]  /*2ae0*/  LDCU.64 UR4, c[0x0][0x3a0] ;  /* 0x00007400ff0477ac */ /* 0x000ea20008000a00 */
[----:B01----:R-:W0:Y:S01]  /*2af0*/  LDC.64 R4, c[0x0][0x388] ;  /* 0x0000e200ff047b82 */ /* 0x003e220000000a00 */
[----:B--2---:R-:W-:-:S04]  /*2b00*/  IMAD R13, R2, UR4, R13 ;  /* 0x00000004020d7c24 */ /* 0x004fc8000f8e020d */
[----:B------:R-:W-:-:S04]  /*2b10*/  IMAD R3, R13, UR5, R12 ;  /* 0x000000050d037c24 */ /* 0x000fc8000f8e020c */
[----:B0-----:R-:W-:-:S05]  /*2b20*/  IMAD.WIDE R2, R3, 0x4, R4 ;  /* 0x0000000403027825 */ /* 0x001fca00078e0204 */
[----:B------:R-:W-:Y:S01]  /*2b30*/  STG.E desc[UR10][R2.64], RZ ;  /* 0x000000ff02007986 */ /* 0x000fe2000c10190a */
[----:B------:R-:W-:Y:S05]  /*2b40*/  EXIT ;  /* 0x000000000000794d */ /* 0x000fea0003800000 */
        .weak           $__internal_0_$__cuda_sm3x_div_rn_noftz_f32_slowpath
        .type           $__internal_0_$__cuda_sm3x_div_rn_noftz_f32_slowpath,@function
        .size           $__internal_0_$__cuda_sm3x_div_rn_noftz_f32_slowpath,(.L_x_98 - $__internal_0_$__cuda_sm3x_div_rn_noftz_f32_slowpath)
$__internal_0_$__cuda_sm3x_div_rn_noftz_f32_slowpath:
[----:B------:R-:W-:Y:S01]  /*2b50*/  SHF.R.U32.HI R19, RZ, 0x17, R7 ;  /* 0x00000017ff137819 */ /* 0x000fe20000011607 */
[----:B------:R-:W-:Y:S01]  /*2b60*/  BSSY.RECONVERGENT B0, `(.L_x_78) ;  /* 0x0000063000007945 */ /* 0x000fe20003800200 */
[----:B------:R-:W-:Y:S02]  /*2b70*/  SHF.R.U32.HI R22, RZ, 0x17, R25 ;  /* 0x00000017ff167819 */ /* 0x000fe40000011619 */
[----:B------:R-:W-:Y:S02]  /*2b80*/  LOP3.LUT R19, R19, 0xff, RZ, 0xc0, !PT ;  /* 0x000000ff13137812 */ /* 0x000fe400078ec0ff */
[----:B------:R-:W-:Y:S02]  /*2b90*/  LOP3.LUT R22, R22, 0xff, RZ, 0xc0, !PT ;  /* 0x000000ff16167812 */ /* 0x000fe400078ec0ff */
[----:B------:R-:W-:Y:S02]  /*2ba0*/  IADD3 R0, PT, PT, R19, -0x1, RZ ;  /* 0xffffffff13007810 */ /* 0x000fe40007ffe0ff */
[----:B------:R-:W-:-:S02]  /*2bb0*/  IADD3 R21, PT, PT, R22, -0x1, RZ ;  /* 0xffffffff16157810 */ /* 0x000fc40007ffe0ff */
[----:B------:R-:W-:Y:S02]  /*2bc0*/  ISETP.GT.U32.AND P0, PT, R0, 0xfd, PT ;  /* 0x000000fd0000780c */ /* 0x000fe40003f04070 */
[----:B------:R-:W-:Y:S02]  /*2bd0*/  MOV R24, R7 ;  /* 0x0000000700187202 */ /* 0x000fe40000000f00 */
[----:B------:R-:W-:-:S13]  /*2be0*/  ISETP.GT.U32.OR P0, PT, R21, 0xfd, P0 ;  /* 0x000000fd1500780c */ /* 0x000fda0000704470 */
[----:B------:R-:W-:Y:S01]  /*2bf0*/  @!P0 MOV R20, RZ ;  /* 0x000000ff00148202 */ /* 0x000fe20000000f00 */
[----:B------:R-:W-:Y:S06]  /*2c00*/  @!P0 BRA `(.L_x_79) ;  /* 0x00000000005c8947 */ /* 0x000fec0003800000 */
[----:B------:R-:W-:Y:S02]  /*2c10*/  FSETP.GTU.FTZ.AND P0, PT, |R25|, +INF , PT ;  /* 0x7f8000001900780b */ /* 0x000fe40003f1c200 */
[----:B------:R-:W-:-:S04]  /*2c20*/  FSETP.GTU.FTZ.AND P1, PT, |R7|, +INF , PT ;  /* 0x7f8000000700780b */ /* 0x000fc80003f3c200 */
[----:B------:R-:W-:-:S13]  /*2c30*/  PLOP3.LUT P0, PT, P0, P1, PT, 0xf8, 0x8f ;  /* 0x00000000008f781c */ /* 0x000fda0000703f70 */
[----:B------:R-:W-:Y:S05]  /*2c40*/  @P0 BRA `(.L_x_80) ;  /* 0x00000004004c0947 */ /* 0x000fea0003800000 */
[----:B------:R-:W-:-:S13]  /*2c50*/  LOP3.LUT P0, RZ, R24, 0x7fffffff, R25, 0xc8, !PT ;  /* 0x7fffffff18ff7812 */ /* 0x000fda000780c819 */
[----:B------:R-:W-:Y:S05]  /*2c60*/  @!P0 BRA `(.L_x_81) ;  /* 0x00000004003c8947 */ /* 0x000fea0003800000 */
[----:B------:R-:W-:Y:S02]  /*2c70*/  FSETP.NEU.FTZ.AND P1, PT, |R25|, +INF , PT ;  /* 0x7f8000001900780b */ /* 0x000fe40003f3d200 */
[----:B------:R-:W-:Y:S02]  /*2c80*/  FSETP.NEU.FTZ.AND P3, PT, |R7|, +INF , PT ;  /* 0x7f8000000700780b */ /* 0x000fe40003f7d200 */
[----:B------:R-:W-:-:S11]  /*2c90*/  FSETP.NEU.FTZ.AND P0, PT, |R25|, +INF , PT ;  /* 0x7f8000001900780b */ /* 0x000fd60003f1d200 */
[----:B------:R-:W-:Y:S05]  /*2ca0*/  @!P3 BRA !P1, `(.L_x_81) ;  /* 0x00000004002cb947 */ /* 0x000fea0004800000 */
[----:B------:R-:W-:-:S04]  /*2cb0*/  LOP3.LUT P1, RZ, R25, 0x7fffffff, RZ, 0xc0, !PT ;  /* 0x7fffffff19ff7812 */ /* 0x000fc8000782c0ff */
[----:B------:R-:W-:-:S13]  /*2cc0*/  PLOP3.LUT P1, PT, P3, P1, PT, 0x2f, 0xf2 ;  /* 0x0000000000f2781c */ /* 0x000fda0001f22577 */
[----:B------:R-:W-:Y:S05]  /*2cd0*/  @P1 BRA `(.L_x_82) ;  /* 0x0000000400181947 */ /* 0x000fea0003800000 */
[----:B------:R-:W-:-:S04]  /*2ce0*/  LOP3.LUT P1, RZ, R24, 0x7fffffff, RZ, 0xc0, !PT ;  /* 0x7fffffff18ff7812 */ /* 0x000fc8000782c0ff */
[----:B------:R-:W-:-:S13]  /*2cf0*/  PLOP3.LUT P0, PT, P0, P1, PT, 0x2f, 0xf2 ;  /* 0x0000000000f2781c */ /* 0x000fda0000702577 */
[----:B------:R-:W-:Y:S05]  /*2d00*/  @P0 BRA `(.L_x_83) ;  /* 0x0000000400000947 */ /* 0x000fea0003800000 */
[----:B------:R-:W-:Y:S02]  /*2d10*/  ISETP.GE.AND P0, PT, R21, RZ, PT ;  /* 0x000000ff1500720c */ /* 0x000fe40003f06270 */
[----:B------:R-:W-:-:S11]  /*2d20*/  ISETP.GE.AND P1, PT, R0, RZ, PT ;  /* 0x000000ff0000720c */ /* 0x000fd60003f26270 */
[----:B------:R-:W-:Y:S01]  /*2d30*/  @P0 MOV R20, RZ ;  /* 0x000000ff00140202 */ /* 0x000fe20000000f00 */
[----:B------:R-:W-:Y:S01]  /*2d40*/  @!P0 FFMA R25, R25, 1.84467440737095516160e+19, RZ ;  /* 0x5f80000019198823 */ /* 0x000fe200000000ff */
[----:B------:R-:W-:Y:S01]  /*2d50*/  @!P0 MOV R20, 0xffffffc0 ;  /* 0xffffffc000148802 */ /* 0x000fe20000000f00 */
[----:B------:R-:W-:-:S03]  /*2d60*/  @!P1 FFMA R24, R7, 1.84467440737095516160e+19, RZ ;  /* 0x5f80000007189823 */ /* 0x000fc600000000ff */
[----:B------:R-:W-:-:S07]  /*2d70*/  @!P1 IADD3 R20, PT, PT, R20, 0x40, RZ ;  /* 0x0000004014149810 */ /* 0x000fce0007ffe0ff */
.L_x_79:
[----:B------:R-:W-:Y:S01]  /*2d80*/  LEA R27, R19, 0xc0800000, 0x17 ;  /* 0xc0800000131b7811 */ /* 0x000fe200078eb8ff */
[----:B------:R-:W-:Y:S01]  /*2d90*/  BSSY.RECONVERGENT B1, `(.L_x_84) ;  /* 0x0000036000017945 */ /* 0x000fe20003800200 */
[----:B------:R-:W-:Y:S02]  /*2da0*/  IADD3 R22, PT, PT, R22, -0x7f, RZ ;  /* 0xffffff8116167810 */ /* 0x000fe40007ffe0ff */
[----:B------:R-:W-:-:S03]  /*2db0*/  IADD3 R27, PT, PT, -R27, R24, RZ ;  /* 0x000000181b1b7210 */ /* 0x000fc60007ffe1ff */
[----:B------:R-:W-:Y:S01]  /*2dc0*/  IMAD R0, R22, -0x800000, R25 ;  /* 0xff80000016007824 */ /* 0x000fe200078e0219 */
[----:B------:R-:W0:Y:S01]  /*2dd0*/  MUFU.RCP R24, R27 ;  /* 0x0000001b00187308 */ /* 0x000e220000001000 */
[----:B------:R-:W-:-:S04]  /*2de0*/  FADD.FTZ R23, -R27, -RZ ;  /* 0x800000ff1b177221 */ /* 0x000fc80000010100 */
[----:B0-----:R-:W-:-:S04]  /*2df0*/  FFMA R21, R24, R23, 1 ;  /* 0x3f80000018157423 */ /* 0x001fc80000000017 */
[----:B------:R-:W-:-:S04]  /*2e00*/  FFMA R21, R24, R21, R24 ;  /* 0x0000001518157223 */ /* 0x000fc80000000018 */
[----:B------:R-:W-:-:S04]  /*2e10*/  FFMA R24, R0, R21, RZ ;  /* 0x0000001500187223 */ /* 0x000fc800000000ff */
[----:B------:R-:W-:-:S04]  /*2e20*/  FFMA R25, R23, R24, R0 ;  /* 0x0000001817197223 */ /* 0x000fc80000000000 */
[----:B------:R-:W-:Y:S01]  /*2e30*/  FFMA R24, R21, R25, R24 ;  /* 0x0000001915187223 */ /* 0x000fe20000000018 */
[----:B------:R-:W-:-:S03]  /*2e40*/  IADD3 R25, PT, PT, R22, 0x7f, -R19 ;  /* 0x0000007f16197810 */ /* 0x000fc60007ffe813 */
[----:B------:R-:W-:Y:S01]  /*2e50*/  FFMA R23, R23, R24, R0 ;  /* 0x0000001817177223 */ /* 0x000fe20000000000 */
[----:B------:R-:W-:-:S03]  /*2e60*/  IADD3 R25, PT, PT, R25, R20, RZ ;  /* 0x0000001419197210 */ /* 0x000fc60007ffe0ff */
[----:B------:R-:W-:-:S05]  /*2e70*/  FFMA R0, R21, R23, R24 ;  /* 0x0000001715007223 */ /* 0x000fca0000000018 */
[----:B------:R-:W-:-:S04]  /*2e80*/  SHF.R.U32.HI R19, RZ, 0x17, R0 ;  /* 0x00000017ff137819 */ /* 0x000fc80000011600 */
[----:B------:R-:W-:-:S04]  /*2e90*/  LOP3.LUT R20, R19, 0xff, RZ, 0xc0, !PT ;  /* 0x000000ff13147812 */ /* 0x000fc800078ec0ff */
[----:B------:R-:W-:-:S04]  /*2ea0*/  IADD3 R19, PT, PT, R20, R25, RZ ;  /* 0x0000001914137210 */ /* 0x000fc80007ffe0ff */
[----:B------:R-:W-:-:S04]  /*2eb0*/  IADD3 R20, PT, PT, R19, -0x1, RZ ;  /* 0xffffffff13147810 */ /* 0x000fc80007ffe0ff */
[----:B------:R-:W-:-:S13]  /*2ec0*/  ISETP.GE.U32.AND P0, PT, R20, 0xfe, PT ;  /* 0x000000fe1400780c */ /* 0x000fda0003f06070 */
[----:B------:R-:W-:Y:S05]  /*2ed0*/  @!P0 BRA `(.L_x_85) ;  /* 0x0000000000808947 */ /* 0x000fea0003800000 */
[----:B------:R-:W-:-:S13]  /*2ee0*/  ISETP.GT.AND P0, PT, R19, 0xfe, PT ;  /* 0x000000fe1300780c */ /* 0x000fda0003f04270 */
[----:B------:R-:W-:Y:S05]  /*2ef0*/  @P0 BRA `(.L_x_86) ;  /* 0x00000000006c0947 */ /* 0x000fea0003800000 */
[----:B------:R-:W-:-:S13]  /*2f00*/  ISETP.GE.AND P0, PT, R19, 0x1, PT ;  /* 0x000000011300780c */ /* 0x000fda0003f06270 */
[----:B------:R-:W-:Y:S05]  /*2f10*/  @P0 BRA `(.L_x_87) ;  /* 0x0000000000740947 */ /* 0x000fea0003800000 */
[----:B------:R-:W-:Y:S02]  /*2f20*/  ISETP.GE.AND P0, PT, R19, -0x18, PT ;  /* 0xffffffe81300780c */ /* 0x000fe40003f06270 */
[----:B------:R-:W-:-:S11]  /*2f30*/  LOP3.LUT R0, R0, 0x80000000, RZ, 0xc0, !PT ;  /* 0x8000000000007812 */ /* 0x000fd600078ec0ff */
[----:B------:R-:W-:Y:S05]  /*2f40*/  @!P0 BRA `(.L_x_87) ;  /* 0x0000000000688947 */ /* 0x000fea0003800000 */
[CCC-:B------:R-:W-:Y:S01]  /*2f50*/  FFMA.RZ R20, R21.reuse, R23.reuse, R24.reuse ;  /* 0x0000001715147223 */ /* 0x1c0fe2000000c018 */
[CCC-:B------:R-:W-:Y:S01]  /*2f60*/  FFMA.RP R22, R21.reuse, R23.reuse, R24.reuse ;  /* 0x0000001715167223 */ /* 0x1c0fe20000008018 */
[----:B------:R-:W-:Y:S01]  /*2f70*/  FFMA.RM R23, R21, R23, R24 ;  /* 0x0000001715177223 */ /* 0x000fe20000004018 */
[C---:B------:R-:W-:Y:S02]  /*2f80*/  IADD3 R21, PT, PT, R19.reuse, 0x20, RZ ;  /* 0x0000002013157810 */ /* 0x040fe40007ffe0ff */
[----:B------:R-:W-:Y:S02]  /*2f90*/  LOP3.LUT R20, R20, 0x7fffff, RZ, 0xc0, !PT ;  /* 0x007fffff14147812 */ /* 0x000fe400078ec0ff */
[C---:B------:R-:W-:Y:S02]  /*2fa0*/  ISETP.NE.AND P3, PT, R19.reuse, RZ, PT ;  /* 0x000000ff1300720c */ /* 0x040fe40003f65270 */
[----:B------:R-:W-:Y:S02]  /*2fb0*/  LOP3.LUT R20, R20, 0x800000, RZ, 0xfc, !PT ;  /* 0x0080000014147812 */ /* 0x000fe400078efcff */
[----:B------:R-:W-:-:S02]  /*2fc0*/  ISETP.NE.AND P1, PT, R19, RZ, PT ;  /* 0x000000ff1300720c */ /* 0x000fc40003f25270 */
[----:B------:R-:W-:Y:S02]  /*2fd0*/  IADD3 R19, PT, PT, -R19, RZ, RZ ;  /* 0x000000ff13137210 */ /* 0x000fe40007ffe1ff */
[----:B------:R-:W-:Y:S02]  /*2fe0*/  SHF.L.U32 R21, R20, R21, RZ ;  /* 0x0000001514157219 */ /* 0x000fe400000006ff */
[----:B------:R-:W-:Y:S02]  /*2ff0*/  FSETP.NEU.FTZ.AND P0, PT, R22, R23, PT ;  /* 0x000000171600720b */ /* 0x000fe40003f1d000 */
[----:B------:R-:W-:Y:S02]  /*3000*/  SEL R19, R19, RZ, P3 ;  /* 0x000000ff13137207 */ /* 0x000fe40001800000 */
[----:B------:R-:W-:Y:S02]  /*3010*/  ISETP.NE.AND P1, PT, R21, RZ, P1 ;  /* 0x000000ff1500720c */ /* 0x000fe40000f25270 */
[----:B------:R-:W-:-:S02]  /*3020*/  SHF.R.U32.HI R22, RZ, R19, R20 ;  /* 0x00000013ff167219 */ /* 0x000fc40000011614 */
[----:B------:R-:W-:Y:S02]  /*3030*/  PLOP3.LUT P0, PT, P0, P1, PT, 0xf8, 0x8f ;  /* 0x00000000008f781c */ /* 0x000fe40000703f70 */
[----:B------:R-:W-:Y:S02]  /*3040*/  SHF.R.U32.HI R20, RZ, 0x1, R22 ;  /* 0x00000001ff147819 */ /* 0x000fe40000011616 */
[----:B------:R-:W-:-:S04]  /*3050*/  SEL R19, RZ, 0x1, !P0 ;  /* 0x00000001ff137807 */ /* 0x000fc80004000000 */
[----:B------:R-:W-:-:S04]  /*3060*/  LOP3.LUT R19, R19, 0x1, R20, 0xf8, !PT ;  /* 0x0000000113137812 */ /* 0x000fc800078ef814 */
[----:B------:R-:W-:-:S04]  /*3070*/  LOP3.LUT R19, R19, R22, RZ, 0xc0, !PT ;  /* 0x0000001613137212 */ /* 0x000fc800078ec0ff */
[----:B------:R-:W-:-:S04]  /*3080*/  IADD3 R19, PT, PT, R20, R19, RZ ;  /* 0x0000001314137210 */ /* 0x000fc80007ffe0ff */
[----:B------:R-:W-:Y:S01]  /*3090*/  LOP3.LUT R0, R19, R0, RZ, 0xfc, !PT ;  /* 0x0000000013007212 */ /* 0x000fe200078efcff */
[----:B------:R-:W-:Y:S06]  /*30a0*/  BRA `(.L_x_87) ;  /* 0x0000000000107947 */ /* 0x000fec0003800000 */
.L_x_86:
[----:B------:R-:W-:-:S04]  /*30b0*/  LOP3.LUT R0, R0, 0x80000000, RZ, 0xc0, !PT ;  /* 0x8000000000007812 */ /* 0x000fc800078ec0ff */
[----:B------:R-:W-:Y:S01]  /*30c0*/  LOP3.LUT R0, R0, 0x7f800000, RZ, 0xfc, !PT ;  /* 0x7f80000000007812 */ /* 0x000fe200078efcff */
[----:B------:R-:W-:Y:S06]  /*30d0*/  BRA `(.L_x_87) ;  /* 0x0000000000047947 */ /* 0x000fec0003800000 */
.L_x_85:
[----:B------:R-:W-:-:S07]  /*30e0*/  LEA R0, R25, R0, 0x17 ;  /* 0x0000000019007211 */ /* 0x000fce00078eb8ff */
.L_x_87:
[----:B------:R-:W-:Y:S05]  /*30f0*/  BSYNC.RECONVERGENT B1 ;  /* 0x0000000000017941 */ /* 0x000fea0003800200 */
.L_x_84:
[----:B------:R-:W-:Y:S05]  /*3100*/  BRA `(.L_x_88) ;  /* 0x0000000000207947 */ /* 0x000fea0003800000 */
.L_x_83:
[----:B------:R-:W-:-:S04]  /*3110*/  LOP3.LUT R24, R24, 0x80000000, R25, 0x48, !PT ;  /* 0x8000000018187812 */ /* 0x000fc800078e4819 */
[----:B------:R-:W-:Y:S01]  /*3120*/  LOP3.LUT R0, R24, 0x7f800000, RZ, 0xfc, !PT ;  /* 0x7f80000018007812 */ /* 0x000fe200078efcff */
[----:B------:R-:W-:Y:S06]  /*3130*/  BRA `(.L_x_88) ;  /* 0x0000000000147947 */ /* 0x000fec0003800000 */
.L_x_82:
[----:B------:R-:W-:Y:S01]  /*3140*/  LOP3.LUT R0, R24, 0x80000000, R25, 0x48, !PT ;  /* 0x8000000018007812 */ /* 0x000fe200078e4819 */
[----:B------:R-:W-:Y:S06]  /*3150*/  BRA `(.L_x_88) ;  /* 0x00000000000c7947 */ /* 0x000fec0003800000 */
.L_x_81:
[----:B------:R-:W0:Y:S01]  /*3160*/  MUFU.RSQ R0, -QNAN ;  /* 0xffc0000000007908 */ /* 0x000e220000001400 */
[----:B------:R-:W-:Y:S05]  /*3170*/  BRA `(.L_x_88) ;  /* 0x0000000000047947 */ /* 0x000fea0003800000 */
.L_x_80:
[----:B------:R-:W-:-:S07]  /*3180*/  FADD.FTZ R0, R25, R7 ;  /* 0x0000000719007221 */ /* 0x000fce0000010000 */
.L_x_88:
[----:B------:R-:W-:Y:S05]  /*3190*/  BSYNC.RECONVERGENT B0 ;  /* 0x0000000000007941 */ /* 0x000fea0003800200 */
.L_x_78:
[----:B------:R-:W-:-:S04]  /*31a0*/  HFMA2 R19, -RZ, RZ, 0, 0 ;  /* 0x00000000ff137431 */ /* 0x000fc800000001ff */
[----:B0-----:R-:W-:Y:S05]  /*31b0*/  RET.REL.NODEC R18 `(_Z12cudaMeanPoolPfS_iiiiii) ;  /* 0xffffffcc12907950 */ /* 0x001fea0003c3ffff */
.L_x_89:
        /* <DEDUP_REMOVED lines=12> */
.L_x_98:


//--------------------- .text._Z10cudaConv2DPfS_S_ii --------------------------
	.section	.text._Z10cudaConv2DPfS_S_ii,"ax",@progbits
	.align	128
        .global         _Z10cudaConv2DPfS_S_ii
        .type           _Z10cudaConv2DPfS_S_ii,@function
        .size           _Z10cudaConv2DPfS_S_ii,(.L_x_101 - _Z10cudaConv2DPfS_S_ii)
        .other          _Z10cudaConv2DPfS_S_ii,@"STO_CUDA_ENTRY STV_DEFAULT"
_Z10cudaConv2DPfS_S_ii:
.text._Z10cudaConv2DPfS_S_ii:
[----:B------:R-:W-:Y:S08]  /*0000*/  LDC R1, c[0x0][0x37c] ;  /* 0x0000df00ff017b82 */ /* 0x000ff00000000800 */
[----:B------:R-:W0:Y:S01]  /*0010*/  LDC R6, c[0x0][0x39c] ;  /* 0x0000e700ff067b82 */ /* 0x000e220000000800 */
[----:B------:R-:W1:Y:S01]  /*0020*/  S2R R7, SR_CTAID.X ;  /* 0x0000000000077919 */ /* 0x000e620000002500 */
[----:B------:R-:W2:Y:S01]  /*0030*/  LDCU.64 UR8, c[0x0][0x358] ;  /* 0x00006b00ff0877ac */ /* 0x000ea20008000a00 */
[----:B------:R-:W-:-:S05]  /*0040*/  HFMA2 R14, -RZ, RZ, 0, 0 ;  /* 0x00000000ff0e7431 */ /* 0x000fca00000001ff */
[----:B------:R-:W3:Y:S08]  /*0050*/  S2UR UR4, SR_CTAID.Z ;  /* 0x00000000000479c3 */ /* 0x000ef00000002700 */
[----:B------:R-:W4:Y:S01]  /*0060*/  S2UR UR5, SR_CTAID.Y ;  /* 0x00000000000579c3 */ /* 0x000f220000002600 */
[----:B0-----:R-:W-:-:S13]  /*0070*/  ISETP.GE.AND P0, PT, R6, 0x1, PT ;  /* 0x000000010600780c */ /* 0x001fda0003f06270 */
[----:B-1234-:R-:W-:Y:S05]  /*0080*/  @!P0 BRA `(.L_x_90) ;  /* 0x00000008007c8947 */ /* 0x01efea0003800000 */
[C---:B------:R-:W-:Y:S02]  /*0090*/  LOP3.LUT R0, R6.reuse, 0x7ffffff0, RZ, 0xc0, !PT ;  /* 0x7ffffff006007812 */ /* 0x040fe400078ec0ff */
[C---:B------:R-:W-:Y:S02]  /*00a0*/  LOP3.LUT R22, R6.reuse, 0xf, RZ, 0xc0, !PT ;  /* 0x0000000f06167812 */ /* 0x040fe400078ec0ff */
[C---:B------:R-:W-:Y:S02]  /*00b0*/  LOP3.LUT R24, R6.reuse, 0x7, RZ, 0xc0, !PT ;  /* 0x0000000706187812 */ /* 0x040fe400078ec0ff */
[----:B------:R-:W-:Y:S02]  /*00c0*/  LOP3.LUT R6, R6, 0x3, RZ, 0xc0, !PT ;  /* 0x0000000306067812 */ /* 0x000fe400078ec0ff */
[----:B------:R-:W-:Y:S02]  /*00d0*/  MOV R14, RZ ;  /* 0x000000ff000e7202 */ /* 0x000fe40000000f00 */
[----:B------:R-:W-:-:S02]  /*00e0*/  MOV R8, RZ ;  /* 0x000000ff00087202 */ /* 0x000fc40000000f00 */
[----:B------:R-:W-:-:S07]  /*00f0*/  IADD3 R10, PT, PT, -R0, RZ, RZ ;  /* 0x000000ff000a7210 */ /* 0x000fce0007ffe1ff */
.L_x_96:
[----:B------:R-:W0:Y:S01]  /*0100*/  LDC.64 R2, c[0x0][0x398] ;  /* 0x0000e600ff027b82 */ /* 0x000e220000000a00 */
[C---:B------:R-:W-:Y:S02]  /*0110*/  IADD3 R11, PT, PT, R8.reuse, UR5, RZ ;  /* 0x00000005080b7c10 */ /* 0x040fe4000fffe0ff */
[----:B------:R-:W-:Y:S02]  /*0120*/  MOV R9, RZ ;  /* 0x000000ff00097202 */ /* 0x000fe40000000f00 */
[C---:B0-----:R-:W-:Y:S01]  /*0130*/  ISETP.GE.U32.AND P1, PT, R3.reuse, 0x10, PT ;  /* 0x000000100300780c */ /* 0x041fe20003f26070 */
[----:B------:R-:W-:Y:S01]  /*0140*/  IMAD R12, R3, UR4, R8 ;  /* 0x00000004030c7c24 */ /* 0x000fe2000f8e0208 */
[----:B------:R-:W-:Y:S01]  /*0150*/  IADD3 R8, PT, PT, R8, 0x1, RZ ;  /* 0x0000000108087810 */ /* 0x000fe20007ffe0ff */
[----:B------:R-:W-:Y:S02]  /*0160*/  IMAD R11, R11, R2, R7 ;  /* 0x000000020b0b7224 */ /* 0x000fe400078e0207 */
[-C--:B------:R-:W-:Y:S01]  /*0170*/  IMAD R12, R12, R3.reuse, RZ ;  /* 0x000000030c0c7224 */ /* 0x080fe200078e02ff */
[----:B------:R-:W-:-:S07]  /*0180*/  ISETP.NE.AND P0, PT, R8, R3, PT ;  /* 0x000000030800720c */ /* 0x000fce0003f05270 */
[----:B------:R-:W-:Y:S06]  /*0190*/  @!P1 BRA `(.L_x_91) ;  /* 0x0000000000f49947 */ /* 0x000fec0003800000 */
[----:B------:R-:W-:Y:S02]  /*01a0*/  MOV R9, R12 ;  /* 0x0000000c00097202 */ /* 0x000fe40000000f00 */
[----:B------:R-:W-:Y:S02]  /*01b0*/  MOV R15, R11 ;  /* 0x0000000b000f7202 */ /* 0x000fe40000000f00 */
[----:B------:R-:W-:-:S07]  /*01c0*/  MOV R13, R10 ;  /* 0x0000000a000d7202 */ /* 0x000fce0000000f00 */
.L_x_92:
[----:B------:R-:W0:Y:S08]  /*01d0*/  LDC.64 R2, c[0x0][0x380] ;  /* 0x0000e000ff027b82 */ /* 0x000e300000000a00 */
[----:B------:R-:W1:Y:S01]  /*01e0*/  LDC.64 R4, c[0x0][0x388] ;  /* 0x0000e200ff047b82 */ /* 0x000e620000000a00 */
[----:B0-----:R-:W-:-:S05]  /*01f0*/  IMAD.WIDE R2, R15, 0x4, R2 ;  /* 0x000000040f027825 */ /* 0x001fca00078e0202 */
[----:B------:R-:W2:Y:S01]  /*0200*/  LDG.E R19, desc[UR8][R2.64] ;  /* 0x0000000802137981 */ /* 0x000ea2000c1e1900 */
[----:B-1----:R-:W-:-:S03]  /*0210*/  IMAD.WIDE R4, R9, 0x4, R4 ;  /* 0x0000000409047825 */ /* 0x002fc600078e0204 */
[----:B------:R-:W3:Y:S04]  /*0220*/  LDG.E R23, desc[UR8][R2.64+0x4] ;  /* 0x0000040802177981 */ /* 0x000ee8000c1e1900 */
[----:B------:R-:W2:Y:S04]  /*0230*/  LDG.E R16, desc[UR8][R4.64] ;  /* 0x0000000804107981 */ /* 0x000ea8000c1e1900 */
[----:B------:R-:W3:Y:S04]  /*0240*/  LDG.E R26, desc[UR8][R4.64+0x4] ;  /* 0x00000408041a7981 */ /* 0x000ee8000c1e1900 */
[----:B------:R-:W4:Y:S04]  /*0250*/  LDG.E R18, desc[UR8][R2.64+0x8] ;  /* 0x0000080802127981 */ /* 0x000f28000c1e1900 */
[----:B------:R-:W4:Y:S04]  /*0260*/  LDG.E R21, desc[UR8][R4.64+0x8] ;  /* 0x0000080804157981 */ /* 0x000f28000c1e1900 */
[----:B------:R-:W5:Y:S04]  /*0270*/  LDG.E R20, desc[UR8][R2.64+0xc] ;  /* 0x00000c0802147981 */ /* 0x000f68000c1e1900 */
[----:B------:R-:W5:Y:S04]  /*0280*/  LDG.E R17, desc[UR8][R4.64+0xc] ;  /* 0x00000c0804117981 */ /* 0x000f68000c1e1900 */
[----:B------:R-:W5:Y:S04]  /*0290*/  LDG.E R25, desc[UR8][R4.64+0x10] ;  /* 0x0000100804197981 */ /* 0x000f68000c1e1900 */
[----:B------:R-:W5:Y:S04]  /*02a0*/  LDG.E R27, desc[UR8][R4.64+0x38] ;  /* 0x00003808041b7981 */ /* 0x000f68000c1e1900 */
[----:B------:R-:W5:Y:S01]  /*02b0*/  LDG.E R28, desc[UR8][R4.64+0x3c] ;  /* 0x00003c08041c7981 */ /* 0x000f62000c1e1900 */
[----:B--2---:R-:W-:-:S03]  /*02c0*/  FFMA R16, R19, R16, R14 ;  /* 0x0000001013107223 */ /* 0x004fc6000000000e */
[----:B------:R-:W2:Y:S01]  /*02d0*/  LDG.E R14, desc[UR8][R2.64+0x10] ;  /* 0x00001008020e7981 */ /* 0x000ea2000c1e1900 */
[----:B---3--:R-:W-:-:S03]  /*02e0*/  FFMA R23, R23, R26, R16 ;  /* 0x0000001a17177223 */ /* 0x008fc60000000010 */
[----:B------:R-:W3:Y:S04]  /*02f0*/  LDG.E R16, desc[UR8][R2.64+0x14] ;  /* 0x0000140802107981 */ /* 0x000ee8000c1e1900 */
[----:B------:R-:W3:Y:S01]  /*0300*/  LDG.E R19, desc[UR8][R4.64+0x14] ;  /* 0x0000140804137981 */ /* 0x000ee2000c1e1900 */
[----:B----4-:R-:W-:-:S03]  /*0310*/  FFMA R23, R18, R21, R23 ;  /* 0x0000001512177223 */ /* 0x010fc60000000017 */
[----:B------:R-:W4:Y:S04]  /*0320*/  LDG.E R18, desc[UR8][R2.64+0x18] ;  /* 0x0000180802127981 */ /* 0x000f28000c1e1900 */
[----:B------:R-:W4:Y:S01]  /*0330*/  LDG.E R21, desc[UR8][R4.64+0x18] ;  /* 0x0000180804157981 */ /* 0x000f22000c1e1900 */
[----:B-----5:R-:W-:-:S03]  /*0340*/  FFMA R17, R20, R17, R23 ;  /* 0x0000001114117223 */ /* 0x020fc60000000017 */
[----:B------:R-:W5:Y:S04]  /*0350*/  LDG.E R20, desc[UR8][R2.64+0x1c] ;  /* 0x00001c0802147981 */ /* 0x000f68000c1e1900 */
[----:B------:R-:W5:Y:S04]  /*0360*/  LDG.E R23, desc[UR8][R4.64+0x1c] ;  /* 0x00001c0804177981 */ /* 0x000f68000c1e1900 */
[----:B------:R-:W5:Y:S01]  /*0370*/  LDG.E R26, desc[UR8][R4.64+0x34] ;  /* 0x00003408041a7981 */ /* 0x000f62000c1e1900 */
[----:B--2---:R-:W-:-:S03]  /*0380*/  FFMA R25, R14, R25, R17 ;  /* 0x000000190e197223 */ /* 0x004fc60000000011 */
[----:B------:R-:W2:Y:S04]  /*0390*/  LDG.E R14, desc[UR8][R2.64+0x20] ;  /* 0x00002008020e7981 */ /* 0x000ea8000c1e1900 */
        /* <DEDUP_REMOVED lines=9> */
[----:B------:R-:W5:Y:S01]  /*0430*/  LDG.E R23, desc[UR8][R4.64+0x2c] ;  /* 0x00002c0804177981 */ /* 0x000f62000c1e1900 */
[----:B--2---:R-:W-:-:S03]  /*0440*/  FFMA R25, R14, R17, R25 ;  /* 0x000000110e197223 */ /* 0x004fc60000000019 */
[----:B------:R-:W2:Y:S04]  /*0450*/  LDG.E R14, desc[UR8][R2.64+0x30] ;  /* 0x00003008020e7981 */ /* 0x000ea8000c1e1900 */
[----:B------:R-:W2:Y:S01]  /*0460*/  LDG.E R17, desc[UR8][R4.64+0x30] ;  /* 0x0000300804117981 */ /* 0x000ea2000c1e1900 */
[----:B---3--:R-:W-:-:S03]  /*0470*/  FFMA R29, R16, R19, R25 ;  /* 0x00000013101d7223 */ /* 0x008fc60000000019 */
[----:B------:R-:W3:Y:S04]  /*0480*/  LDG.E R19, desc[UR8][R2.64+0x34] ;  /* 0x0000340802137981 */ /* 0x000ee8000c1e1900 */
[----:B------:R-:W3:Y:S04]  /*0490*/  LDG.E R16, desc[UR8][R2.64+0x38] ;  /* 0x0000380802107981 */ /* 0x000ee8000c1e1900 */
[----:B------:R-:W3:Y:S01]  /*04a0*/  LDG.E R25, desc[UR8][R2.64+0x3c] ;  /* 0x00003c0802197981 */ /* 0x000ee2000c1e1900 */
[----:B----4-:R-:W-:Y:S01]  /*04b0*/  FFMA R21, R21, R18, R29 ;  /* 0x0000001215157223 */ /* 0x010fe2000000001d */
[----:B------:R-:W-:-:S03]  /*04c0*/  IADD3 R13, PT, PT, R13, 0x10, RZ ;  /* 0x000000100d0d7810 */ /* 0x000fc60007ffe0ff */
[----:B-----5:R-:W-:Y:S01]  /*04d0*/  FFMA R21, R20, R23, R21 ;  /* 0x0000001714157223 */ /* 0x020fe20000000015 */
[----:B------:R-:W-:Y:S02]  /*04e0*/  ISETP.NE.AND P1, PT, R13, RZ, PT ;  /* 0x000000ff0d00720c */ /* 0x000fe40003f25270 */
[----:B------:R-:W-:Y:S02]  /*04f0*/  IADD3 R15, PT, PT, R15, 0x10, RZ ;  /* 0x000000100f0f7810 */ /* 0x000fe40007ffe0ff */
[----:B------:R-:W-:Y:S01]  /*0500*/  IADD3 R9, PT, PT, R9, 0x10, RZ ;  /* 0x0000001009097810 */ /* 0x000fe20007ffe0ff */
[----:B--2---:R-:W-:-:S04]  /*0510*/  FFMA R14, R14, R17, R21 ;  /* 0x000000110e0e7223 */ /* 0x004fc80000000015 */
[----:B---3--:R-:W-:-:S04]  /*0520*/  FFMA R19, R19, R26, R14 ;  /* 0x0000001a13137223 */ /* 0x008fc8000000000e */
[----:B------:R-:W-:-:S04]  /*0530*/  FFMA R16, R16, R27, R19 ;  /* 0x0000001b10107223 */ /* 0x000fc80000000013 */
[----:B------:R-:W-:Y:S01]  /*0540*/  FFMA R14, R25, R28, R16 ;  /* 0x0000001c190e7223 */ /* 0x000fe20000000010 */
[----:B------:R-:W-:Y:S06]  /*0550*/  @P1 BRA `(.L_x_92) ;  /* 0xfffffffc001c1947 */ /* 0x000fec000383ffff */
[----:B------:R-:W-:-:S07]  /*0560*/  MOV R9, R0 ;  /* 0x0000000000097202 */ /* 0x000fce0000000f00 */
.L_x_91:
[----:B------:R-:W-:-:S13]  /*0570*/  ISETP.NE.AND P1, PT, R22, RZ, PT ;  /* 0x000000ff1600720c */ /* 0x000fda0003f25270 */
[----:B------:R-:W-:Y:S05]  /*0580*/  @!P1 BRA `(.L_x_93) ;  /* 0x0000000400389947 */ /* 0x000fea0003800000 */
[----:B------:R-:W-:Y:S02]  /*0590*/  IADD3 R2, PT, PT, R22, -0x1, RZ ;  /* 0xffffffff16027810 */ /* 0x000fe40007ffe0ff */
[----:B------:R-:W-:Y:S02]  /*05a0*/  ISETP.NE.AND P2, PT, R24, RZ, PT ;  /* 0x000000ff1800720c */ /* 0x000fe40003f45270 */
[----:B------:R-:W-:-:S13]  /*05b0*/  ISETP.GE.U32.AND P1, PT, R2, 0x7, PT ;  /* 0x000000070200780c */ /* 0x000fda0003f26070 */
[----:B------:R-:W-:Y:S05]  /*05c0*/  @!P1 BRA `(.L_x_94) ;  /* 0x00000000007c9947 */ /* 0x000fea0003800000 */
[----:B------:R-:W0:Y:S01]  /*05d0*/  LDC.64 R2, c[0x0][0x380] ;  /* 0x0000e000ff027b82 */ /* 0x000e220000000a00 */
[-C--:B------:R-:W-:Y:S02]  /*05e0*/  IADD3 R13, PT, PT, R11, R9.reuse, RZ ;  /* 0x000000090b0d7210 */ /* 0x080fe40007ffe0ff */
[----:B------:R-:W-:-:S05]  /*05f0*/  IADD3 R15, PT, PT, R12, R9, RZ ;  /* 0x000000090c0f7210 */ /* 0x000fca0007ffe0ff */
        /* <DEDUP_REMOVED lines=13> */
[----:B------:R-:W5:Y:S04]  /*06d0*/  LDG.E R25, desc[UR8][R4.64+0x18] ;  /* 0x0000180804197981 */ /* 0x000f68000c1e1900 */
[----:B------:R-:W5:Y:S04]  /*06e0*/  LDG.E R23, desc[UR8][R2.64+0x1c] ;  /* 0x00001c0802177981 */ /* 0x000f68000c1e1900 */
[----:B------:R-:W5:Y:S01]  /*06f0*/  LDG.E R27, desc[UR8][R4.64+0x1c] ;  /* 0x00001c08041b7981 */ /* 0x000f62000c1e1900 */
[----:B--2---:R-:W-:-:S03]  /*0700*/  FFMA R29, R19, R21, R14 ;  /* 0x00000015131d7223 */ /* 0x004fc6000000000e */
[----:B------:R-:W2:Y:S04]  /*0710*/  LDG.E R21, desc[UR8][R2.64+0x10] ;  /* 0x0000100802157981 */ /* 0x000ea8000c1e1900 */
[----:B------:R-:W2:Y:S04]  /*0720*/  LDG.E R19, desc[UR8][R2.64+0x14] ;  /* 0x0000140802137981 */ /* 0x000ea8000c1e1900 */
[----:B------:R-:W2:Y:S01]  /*0730*/  LDG.E R14, desc[UR8][R2.64+0x18] ;  /* 0x00001808020e7981 */ /* 0x000ea2000c1e1900 */
[----:B---3--:R-:W-:-:S04]  /*0740*/  FFMA R16, R13, R16, R29 ;  /* 0x000000100d107223 */ /* 0x008fc8000000001d */
[----:B----4-:R-:W-:-:S04]  /*0750*/  FFMA R16, R15, R18, R16 ;  /* 0x000000120f107223 */ /* 0x010fc80000000010 */
[----:B-----5:R-:W-:Y:S01]  /*0760*/  FFMA R16, R17, R20, R16 ;  /* 0x0000001411107223 */ /* 0x020fe20000000010 */
[----:B------:R-:W-:-:S03]  /*0770*/  IADD3 R9, PT, PT, R9, 0x8, RZ ;  /* 0x0000000809097810 */ /* 0x000fc60007ffe0ff */
[----:B--2---:R-:W-:-:S04]  /*0780*/  FFMA R16, R21, R26, R16 ;  /* 0x0000001a15107223 */ /* 0x004fc80000000010 */
[----:B------:R-:W-:-:S04]  /*0790*/  FFMA R19, R19, R28, R16 ;  /* 0x0000001c13137223 */ /* 0x000fc80000000010 */
[----:B------:R-:W-:-:S04]  /*07a0*/  FFMA R14, R14, R25, R19 ;  /* 0x000000190e0e7223 */ /* 0x000fc80000000013 */
[----:B------:R-:W-:-:S07]  /*07b0*/  FFMA R14, R23, R27, R14 ;  /* 0x0000001b170e7223 */ /* 0x000fce000000000e */
.L_x_94:
        /* <DEDUP_REMOVED lines=18> */
[----:B------:R-:W5:Y:S01]  /*08e0*/  LDG.E R21, desc[UR8][R2.64+0xc] ;  /* 0x00000c0802157981 */ /* 0x000f62000c1e1900 */
[----:B------:R-:W-:Y:S01]  /*08f0*/  IADD3 R9, PT, PT, R9, 0x4, RZ ;  /* 0x0000000409097810 */ /* 0x000fe20007ffe0ff */
[----:B--2---:R-:W-:-:S04]  /*0900*/  FFMA R13, R13, R15, R14 ;  /* 0x0000000f0d0d7223 */ /* 0x004fc8000000000e */
[----:B---3--:R-:W-:-:S04]  /*0910*/  FFMA R13, R16, R17, R13 ;  /* 0x00000011100d7223 */ /* 0x008fc8000000000d */
[----:B----4-:R-:W-:-:S04]  /*0920*/  FFMA R13, R18, R19, R13 ;  /* 0x00000013120d7223 */ /* 0x010fc8000000000d */
[----:B-----5:R-:W-:-:S07]  /*0930*/  FFMA R14, R20, R21, R13 ;  /* 0x00000015140e7223 */ /* 0x020fce000000000d */
.L_x_95:
[----:B------:R-:W-:Y:S05]  /*0940*/  @!P2 BRA `(.L_x_93) ;  /* 0x000000000048a947 */ /* 0x000fea0003800000 */
[----:B------:R-:W0:Y:S01]  /*0950*/  LDC.64 R4, c[0x0][0x380] ;  /* 0x0000e000ff047b82 */ /* 0x000e220000000a00 */
[-C--:B------:R-:W-:Y:S02]  /*0960*/  IADD3 R11, PT, PT, R11, R9.reuse, RZ ;  /* 0x000000090b0b7210 */ /* 0x080fe40007ffe0ff */
[----:B------:R-:W-:-:S05]  /*0970*/  IADD3 R9, PT, PT, R12, R9, RZ ;  /* 0x000000090c097210 */ /* 0x000fca0007ffe0ff */
[----:B------:R-:W1:Y:S01]  /*0980*/  LDC.64 R2, c[0x0][0x388] ;  /* 0x0000e200ff027b82 */ /* 0x000e620000000a00 */
[----:B0-----:R-:W-:-:S04]  /*0990*/  IMAD.WIDE R4, R11, 0x4, R4 ;  /* 0x000000040b047825 */ /* 0x001fc800078e0204 */
[----:B-1----:R-:W-:Y:S02]  /*09a0*/  IMAD.WIDE R2, R9, 0x4, R2 ;  /* 0x0000000409027825 */ /* 0x002fe400078e0202 */
[----:B------:R-:W2:Y:S04]  /*09b0*/  LDG.E R9, desc[UR8][R4.64] ;  /* 0x0000000804097981 */ /* 0x000ea8000c1e1900 */
[----:B------:R-:W2:Y:S01]  /*09c0*/  LDG.E R11, desc[UR8][R2.64] ;  /* 0x00000008020b7981 */ /* 0x000ea2000c1e1900 */
[----:B------:R-:W-:Y:S01]  /*09d0*/  ISETP.NE.AND P1, PT, R6, 0x1, PT ;  /* 0x000000010600780c */ /* 0x000fe20003f25270 */
[----:B--2---:R-:W-:-:S12]  /*09e0*/  FFMA R14, R9, R11, R14 ;  /* 0x0000000b090e7223 */ /* 0x004fd8000000000e */
[----:B------:R-:W-:Y:S05]  /*09f0*/  @!P1 BRA `(.L_x_93) ;  /* 0x00000000001c9947 */ /* 0x000fea0003800000 */
[----:B------:R-:W-:Y:S01]  /*0a00*/  ISETP.NE.AND P1, PT, R6, 0x2, PT ;  /* 0x000000020600780c */ /* 0x000fe20003f25270 */
[----:B------:R-:W2:Y:S04]  /*0a10*/  LDG.E R9, desc[UR8][R4.64+0x4] ;  /* 0x0000040804097981 */ /* 0x000ea8000c1e1900 */
[----:B------:R-:W2:Y:S08]  /*0a20*/  LDG.E R11, desc[UR8][R2.64+0x4] ;  /* 0x00000408020b7981 */ /* 0x000eb0000c1e1900 */
[----:B------:R-:W3:Y:S04]  /*0a30*/  @P1 LDG.E R13, desc[UR8][R4.64+0x8] ;  /* 0x00000808040d1981 */ /* 0x000ee8000c1e1900 */
[----:B------:R-:W3:Y:S01]  /*0a40*/  @P1 LDG.E R12, desc[UR8][R2.64+0x8] ;  /* 0x00000808020c1981 */ /* 0x000ee2000c1e1900 */
[----:B--2---:R-:W-:-:S04]  /*0a50*/  FFMA R14, R9, R11, R14 ;  /* 0x0000000b090e7223 */ /* 0x004fc8000000000e */
[----:B---3--:R-:W-:-:S07]  /*0a60*/  @P1 FFMA R14, R13, R12, R14 ;  /* 0x0000000c0d0e1223 */ /* 0x008fce000000000e */
.L_x_93:
[----:B------:R-:W-:Y:S05]  /*0a70*/  @P0 BRA `(.L_x_96) ;  /* 0xfffffff400a00947 */ /* 0x000fea000383ffff */
.L_x_90:
[----:B------:R-:W0:Y:S01]  /*0a80*/  LDCU UR6, c[0x0][0x374] ;  /* 0x00006e80ff0677ac */ /* 0x000e220008000800 */
[----:B------:R-:W1:Y:S08]  /*0a90*/  LDC R0, c[0x0][0x370] ;  /* 0x0000dc00ff007b82 */ /* 0x000e700000000800 */
[----:B------:R-:W2:Y:S01]  /*0aa0*/  LDC.64 R2, c[0x0][0x390] ;  /* 0x0000e400ff027b82 */ /* 0x000ea20000000a00 */
[----:B0-----:R-:W-:-:S06]  /*0ab0*/  UIMAD UR4, UR4, UR6, UR5 ;  /* 0x00000006040472a4 */ /* 0x001fcc000f8e0205 */
[----:B-1----:R-:W-:-:S04]  /*0ac0*/  IMAD R7, R0, UR4, R7 ;  /* 0x0000000400077c24 */ /* 0x002fc8000f8e0207 */
[----:B--2---:R-:W-:-:S05]  /*0ad0*/  IMAD.WIDE R2, R7, 0x4, R2 ;  /* 0x0000000407027825 */ /* 0x004fca00078e0202 */
[----:B------:R-:W-:Y:S01]  /*0ae0*/  STG.E desc[UR8][R2.64], R14 ;  /* 0x0000000e02007986 */ /* 0x000fe2000c101908 */
[----:B------:R-:W-:Y:S05]  /*0af0*/  EXIT ;  /* 0x000000000000794d */ /* 0x000fea0003800000 */
.L_x_97:
        /* <DEDUP_REMOVED lines=16> */
.L_x_101:


//--------------------- .nv.shared.reserved.0     --------------------------
	.section	.nv.shared.reserved.0,"aw",@nobits
	.weak		__nv_reservedSMEM_offset_0_alias
	.size		__nv_reservedSMEM_offset_0_alias, 0, 64
	.other		__nv_reservedSMEM_offset_0_alias,@"STO_CUDA_RESERVED_SHARED STV_DEFAULT"
__nv_reservedSMEM_offset_0_alias:
	.zero		0
	.zero		64


//--------------------- .nv.constant0._Z8cudaTanhPfiii --------------------------
	.section	.nv.constant0._Z8cudaTanhPfiii,"a",@progbits
	.sectionflags	@""
	.align	4
.nv.constant0._Z8cudaTanhPfiii:
	.zero		916


//--------------------- .nv.constant0._Z12cudaMeanPoolPfS_iiiiii --------------------------
	.section	.nv.constant0._Z12cudaMeanPoolPfS_iiiiii,"a",@progbits
	.sectionflags	@""
	.align	4
.nv.constant0._Z12cudaMeanPoolPfS_iiiiii:
	.zero		936


//--------------------- .nv.constant0._Z10cudaConv2DPfS_S_ii --------------------------
	.section	.nv.constant0._Z10cudaConv2DPfS_S_ii,"a",@progbits
	.sectionflags	@""
	.align	4
.nv.constant0._Z10cudaConv2DPfS_S_ii:
	.zero		928


//--------------------- SYMBOLS --------------------------

	.type		.nv.reservedSmem.offset0,@object
	.size		.nv.reservedSmem.offset0,0x4
